/*
Adapted from https://github.com/mit-han-lab/llm-awq
@article{lin2023awq,
  title={AWQ: Activation-aware Weight Quantization for LLM Compression and
Acceleration}, author={Lin, Ji and Tang, Jiaming and Tang, Haotian and Yang,
Shang and Dang, Xingyu and Han, Song}, journal={arXiv}, year={2023}
}
 */

#include <torch/all.h>
#include <c10/cuda/CUDAGuard.h>

#include "dequantize.cuh"

#include <cuda_fp16.h>

namespace vllm {
namespace awq {

template <int N>
__global__ void __launch_bounds__(64)
    gemm_forward_4bit_cuda_m16nXk32(int G, int split_k_iters,
                                    half* __restrict__ A, int* __restrict__ B,
                                    half* __restrict__ scaling_factors,
                                    int* __restrict__ zeros, int M, int IC,
                                    int OC, half* __restrict__ C) {
  // Only support matrix n = 64 or 128
  assert(N == 64 || N == 128);
#if defined(__CUDA_ARCH__) && __CUDA_ARCH__ < 750
  assert(false);
#else
  static constexpr uint32_t ZERO = 0x0;
  float C_warp[32];
  __shared__ half A_shared[16 * (32 + 8)];
  __shared__ half B_shared[32 * (N + 8)];

  int j_factors1 = ((OC + N - 1) / N);
  int blockIdx_y = blockIdx.x % ((M + 16 - 1) / 16 * j_factors1);
  int blockIdx_z = blockIdx.x / ((M + 16 - 1) / 16 * j_factors1);

  half A_shared_warp[8];
  half B_shared_warp[N / 4];
  for (int j_0_4_init = 0; j_0_4_init < N / 32; ++j_0_4_init) {
    for (int i = 0; i < 8; ++i) {
      C_warp[(j_0_4_init * 8) + i] = 0.0;
    }
  }

  static constexpr int row_stride_warp = 32 * 8 / 32;
  static constexpr int row_stride = 2 * 32 * 8 / N;
  // TODO: Haotian: blockIdx_y / j_factors1 in A loading to support bsz > 16
  bool ld_A_flag =
      (blockIdx_y / j_factors1 * 16 + threadIdx.y * row_stride_warp +
       threadIdx.x * 8 / 32) < M;  // threadIdx.y is warp_id
  // bool wb_C_flag = (threadIdx.x / 4) < M;

  half* A_ptr =
      A +
      (((int)blockIdx_y) / j_factors1 * 16 +
       (((int)threadIdx.y) * row_stride_warp) + ((int)threadIdx.x) / (32 / 8)) *
          IC +
      (((int)threadIdx.x) % (32 / 8)) * 8;

  int* B_ptr = B + ((int)threadIdx.y) * (OC / 8) * (256 / N) +
               (((int)threadIdx.x) / (N / 8)) * (OC / 8) +
               (((int)blockIdx_y) % j_factors1) * (N / 8) +
               (((int)threadIdx.x) % (N / 8)) * 1;
  // Why * 1 in the above line?

  half* A_shared_ptr = A_shared +
                       ((int)threadIdx.y) * row_stride_warp * (32 + 8) +
                       (((int)threadIdx.x) / (32 / 8)) * (32 + 8) +
                       (((int)threadIdx.x) % (32 / 8)) * 8;

  half* B_shared_ptr = B_shared +
                       ((int)threadIdx.y) * (row_stride / 2) * (N + 8) +
                       (((int)threadIdx.x) / (N / 8)) * (N + 8) +
                       (((int)threadIdx.x) % (N / 8)) * 8;

  int* zeros_ptr = zeros + (((int)blockIdx_y) % j_factors1) * (N / 8) +
                   ((int)threadIdx.x) % (N / 8);

  half* scaling_factors_ptr = scaling_factors +
                              (((int)blockIdx_y) % j_factors1) * N +
                              (((int)threadIdx.x) % (N / 8)) * 8;

  half* C_ptr =
      C +
      static_cast<long long>(blockIdx_z) * M * OC  // blockIdz.x -> split_k dim
      + (((int)blockIdx_y) % j_factors1) * N + ((int)threadIdx.y) * (N / 2) +
      (((int)threadIdx.x) % 4) * 2;

  // preload s.f. and zeros
  int k_bound = (IC / 32 + split_k_iters - 1) / split_k_iters;
  if ((k_bound - 1) * split_k_iters * 32 + blockIdx_z * 32 >= IC) k_bound -= 1;
  for (int _k_0_0 = 0; _k_0_0 < k_bound; ++_k_0_0) {
    int k_0_0 = _k_0_0 * split_k_iters + blockIdx_z;
    __syncthreads();
    // TODO: Haotian: blockIdx_y / j_factors1 in A loading to support bsz > 16
    if (ld_A_flag) {
      *(uint4*)(A_shared_ptr) = *(uint4*)(A_ptr + (k_0_0 * 32));
    } else {
      *(uint4*)(A_shared_ptr) = make_uint4(0, 0, 0, 0);
    }

    // for (int ax0_ax1_fused_0 = 0; ax0_ax1_fused_0 < 2; ++ax0_ax1_fused_0) {
    uint32_t zeros_loaded = *(uint32_t*)(zeros_ptr + k_0_0 * 32 / G * (OC / 8));
    uint4 B_loaded_zero = dequantize_s4_to_fp16x2(zeros_loaded);
    uint4 B_loaded_scale =
        *(uint4*)(scaling_factors_ptr + k_0_0 * 32 / G * (OC));
    /*
    if (blockIdx_z == 0 && blockIdx_y == 0 && k_0_0 == 0 && threadIdx.x == 0 &&
    threadIdx.y == 0){ printf("%x %x %x %x %x %x %x %x\n", B_loaded_scale.x,
    B_loaded_scale.y, B_loaded_scale.z, B_loaded_scale.w, B_loaded_zero.x,
    B_loaded_zero.y, B_loaded_zero.z, B_loaded_zero.w);
    }
    */
    // uint4 B_loaded_scale = make_uint4(0, 0, 0, 0);
    int* B_ptr_local = B_ptr + k_0_0 * 32 * (OC / 8);

    for (int ax0_ax1_fused_0 = 0; ax0_ax1_fused_0 < N / 16; ++ax0_ax1_fused_0) {
      // B: 32 x 136 (128+8) float16
      // each warp: 32 x 4
      // each thr: read 32 bit -> convert to 8xFP16 (a UINT4) -> scale and minus
      // zero -> WB UINT4
      // *(uint4*)(B_shared + ((((ax0_ax1_fused_0 * 544) + (((int)threadIdx.y) *
      // 272)) + ((((int)threadIdx.x) >> 4) * 136)) + ((((int)threadIdx.x) & 15)
      // * 8))) = *(uint4*)(B + ((((((k_0_0 * 163840) + (ax0_ax1_fused_0 *
      // 20480)) + (((int)threadIdx.y) * 10240)) + ((((int)threadIdx.x) >> 4) *
      // 5120)) + (((int)blockIdx_y) * 128)) + ((((int)threadIdx.x) & 15) *
      // 8))); row stride in shared memory: (NWARPS * 32 * 8 / cta_N)
      uint32_t B_loaded =
          *(uint32_t*)(B_ptr_local + ax0_ax1_fused_0 * row_stride * (OC / 8));
      uint4 B_loaded_fp16 = dequantize_s4_to_fp16x2(B_loaded);

      // - zero and * scale
      // TODO (Haotian): can save 4 assembly instructions if sormulate as deq =
      // q * scale - zero * scale.
      asm volatile("sub.f16x2 %0, %1, %2;\n"
                   : "=r"(B_loaded_fp16.x)
                   : "r"(B_loaded_fp16.x), "r"(B_loaded_zero.x));
      asm volatile("fma.rn.f16x2 %0, %1, %2, %3;\n"
                   : "=r"(B_loaded_fp16.x)
                   : "r"(B_loaded_fp16.x), "r"(B_loaded_scale.x), "r"(ZERO));
      asm volatile("sub.f16x2 %0, %1, %2;\n"
                   : "=r"(B_loaded_fp16.y)
                   : "r"(B_loaded_fp16.y), "r"(B_loaded_zero.y));
      asm volatile("fma.rn.f16x2 %0, %1, %2, %3;\n"
                   : "=r"(B_loaded_fp16.y)
                   : "r"(B_loaded_fp16.y), "r"(B_loaded_scale.y), "r"(ZERO));
      asm volatile("sub.f16x2 %0, %1, %2;\n"
                   : "=r"(B_loaded_fp16.z)
                   : "r"(B_loaded_fp16.z), "r"(B_loaded_zero.z));
      asm volatile("fma.rn.f16x2 %0, %1, %2, %3;\n"
                   : "=r"(B_loaded_fp16.z)
                   : "r"(B_loaded_fp16.z), "r"(B_loaded_scale.z), "r"(ZERO));
      asm volatile("sub.f16x2 %0, %1, %2;\n"
                   : "=r"(B_loaded_fp16.w)
                   : "r"(B_loaded_fp16.w), "r"(B_loaded_zero.w));
      asm volatile("fma.rn.f16x2 %0, %1, %2, %3;\n"
                   : "=r"(B_loaded_fp16.w)
                   : "r"(B_loaded_fp16.w), "r"(B_loaded_scale.w), "r"(ZERO));
      /*
      if (ax0_ax1_fused_0 == 0 && blockIdx_z == 0 && blockIdx_y == 0 && k_0_0 ==
      0 && threadIdx.x == 17 && threadIdx.y == 0){ printf("[x] %X %X %X %X\n",
      B_loaded_fp16.x, B_loaded_fp16.y, B_loaded_fp16.z, B_loaded_fp16.w);
      }
      */

      // write back
      *(uint4*)(B_shared_ptr + ax0_ax1_fused_0 * row_stride * (N + 8)) =
          B_loaded_fp16;
    }
    __syncthreads();

    for (int k_0_1 = 0; k_0_1 < 2; ++k_0_1) {
      {
        unsigned int addr;
        __asm__ __volatile__(
            "{ .reg .u64 addr; cvta.to.shared.u64 addr, %1; cvt.u32.u64 %0, "
            "addr; }\n"
            : "=r"(addr)
            : "l"((void*)((&(A_shared[(k_0_1 * 16)])) +
                          (((((int)threadIdx.x) & 15) * 40) +
                           ((((int)threadIdx.x) >> 4) * 8)))));

        __asm__ __volatile__(
            "ldmatrix.sync.aligned.m8n8.x4.shared.b16"
            "{%0, %1, %2, %3}, [%4];\n"
            : "=r"(((unsigned*)(A_shared_warp + 0))[0]),
              "=r"(((unsigned*)(A_shared_warp + 0))[1]),
              "=r"(((unsigned*)(A_shared_warp + 0))[2]),
              "=r"(((unsigned*)(A_shared_warp + 0))[3])
            : "r"(addr));
      }

      for (int ax1_0 = 0; ax1_0 < N / 32; ++ax1_0) {
        {
          unsigned int addr;
          __asm__ __volatile__(
              "{ .reg .u64 addr; cvta.to.shared.u64 addr, %1; cvt.u32.u64 %0, "
              "addr; }\n"
              : "=r"(addr)
              : "l"((void*)((&(B_shared[(((k_0_1 * (N * 16 + 128)) +
                                          (((int)threadIdx.y) * (N / 2))) +
                                         (ax1_0 * 16))])) +
                            (((((int)threadIdx.x) & 15) * (N + 8)) +
                             ((((int)threadIdx.x) >> 4) * 8)))));
          __asm__ __volatile__(
              "ldmatrix.sync.aligned.m8n8.x4.trans.shared.b16"
              "{%0, %1, %2, %3}, [%4];\n"
              : "=r"(((unsigned*)(B_shared_warp + (ax1_0 * 8)))[0]),
                "=r"(((unsigned*)(B_shared_warp + (ax1_0 * 8)))[1]),
                "=r"(((unsigned*)(B_shared_warp + (ax1_0 * 8)))[2]),
                "=r"(((unsigned*)(B_shared_warp + (ax1_0 * 8)))[3])
              : "r"(addr));
        }
      }
      for (int j_0_4 = 0; j_0_4 < N / 32; ++j_0_4) {
  #if defined(__CUDA_ARCH__) && __CUDA_ARCH__ == 750
        {
          __asm__ __volatile__(
              "mma.sync.aligned.m16n8k8.row.col.f32.f16.f16.f32"
              "{%0, %1, %2, %3}, {%4, %5}, {%6}, {%7, %8, %9, %10};\n"
              : "=f"(((float*)(C_warp + (j_0_4 * 8)))[0]),
                "=f"(((float*)(C_warp + (j_0_4 * 8)))[1]),
                "=f"(((float*)(C_warp + (j_0_4 * 8)))[2]),
                "=f"(((float*)(C_warp + (j_0_4 * 8)))[3])
              : "r"(((unsigned*)(A_shared_warp + 0))[0]),
                "r"(((unsigned*)(A_shared_warp + 0))[1]),
                "r"(((unsigned*)(B_shared_warp + (j_0_4 * 8)))[0]),
                "f"(((float*)(C_warp + (j_0_4 * 8)))[0]),
                "f"(((float*)(C_warp + (j_0_4 * 8)))[1]),
                "f"(((float*)(C_warp + (j_0_4 * 8)))[2]),
                "f"(((float*)(C_warp + (j_0_4 * 8)))[3]));
        }

        {
          __asm__ __volatile__(
              "mma.sync.aligned.m16n8k8.row.col.f32.f16.f16.f32"
              "{%0, %1, %2, %3}, {%4, %5}, {%6}, {%7, %8, %9, %10};\n"
              : "=f"(((float*)(C_warp + ((j_0_4 * 8) + 4)))[0]),
                "=f"(((float*)(C_warp + ((j_0_4 * 8) + 4)))[1]),
                "=f"(((float*)(C_warp + ((j_0_4 * 8) + 4)))[2]),
                "=f"(((float*)(C_warp + ((j_0_4 * 8) + 4)))[3])
              : "r"(((unsigned*)(A_shared_warp + 0))[0]),
                "r"(((unsigned*)(A_shared_warp + 0))[1]),
                "r"(((unsigned*)(B_shared_warp + ((j_0_4 * 8) + 4)))[0]),
                "f"(((float*)(C_warp + ((j_0_4 * 8) + 4)))[0]),
                "f"(((float*)(C_warp + ((j_0_4 * 8) + 4)))[1]),
                "f"(((float*)(C_warp + ((j_0_4 * 8) + 4)))[2]),
                "f"(((float*)(C_warp + ((j_0_4 * 8) + 4)))[3]));
        }

        {
          __asm__ __volatile__(
              "mma.sync.aligned.m16n8k8.row.col.f32.f16.f16.f32"
              "{%0, %1, %2, %3}, {%4, %5}, {%6}, {%7, %8, %9, %10};\n"
              : "=f"(((float*)(C_warp + (j_0_4 * 8)))[0]),
                "=f"(((float*)(C_warp + (j_0_4 * 8)))[1]),
                "=f"(((float*)(C_warp + (j_0_4 * 8)))[2]),
                "=f"(((float*)(C_warp + (j_0_4 * 8)))[3])
              : "r"(((unsigned*)(A_shared_warp + 0))[2]),
                "r"(((unsigned*)(A_shared_warp + 0))[3]),
                "r"(((unsigned*)(B_shared_warp + (j_0_4 * 8)))[1]),
                "f"(((float*)(C_warp + (j_0_4 * 8)))[0]),
                "f"(((float*)(C_warp + (j_0_4 * 8)))[1]),
                "f"(((float*)(C_warp + (j_0_4 * 8)))[2]),
                "f"(((float*)(C_warp + (j_0_4 * 8)))[3]));
        }

        {
          __asm__ __volatile__(
              "mma.sync.aligned.m16n8k8.row.col.f32.f16.f16.f32"
              "{%0, %1, %2, %3}, {%4, %5}, {%6}, {%7, %8, %9, %10};\n"
              : "=f"(((float*)(C_warp + ((j_0_4 * 8) + 4)))[0]),
                "=f"(((float*)(C_warp + ((j_0_4 * 8) + 4)))[1]),
                "=f"(((float*)(C_warp + ((j_0_4 * 8) + 4)))[2]),
                "=f"(((float*)(C_warp + ((j_0_4 * 8) + 4)))[3])
              : "r"(((unsigned*)(A_shared_warp + 0))[2]),
                "r"(((unsigned*)(A_shared_warp + 0))[3]),
                "r"(((unsigned*)(B_shared_warp + ((j_0_4 * 8) + 4)))[1]),
                "f"(((float*)(C_warp + ((j_0_4 * 8) + 4)))[0]),
                "f"(((float*)(C_warp + ((j_0_4 * 8) + 4)))[1]),
                "f"(((float*)(C_warp + ((j_0_4 * 8) + 4)))[2]),
                "f"(((float*)(C_warp + ((j_0_4 * 8) + 4)))[3]));
        }
  #else
        {
          __asm__ __volatile__(
              "mma.sync.aligned.m16n8k16.row.col.f32.f16.f16.f32"
              "{%0, %1, %2, %3}, {%4, %5, %6, %7}, {%8, %9}, {%10, %11, %12, "
              "%13};\n"
              : "=f"(((float*)(C_warp + (j_0_4 * 8)))[0]),
                "=f"(((float*)(C_warp + (j_0_4 * 8)))[1]),
                "=f"(((float*)(C_warp + (j_0_4 * 8)))[2]),
                "=f"(((float*)(C_warp + (j_0_4 * 8)))[3])
              : "r"(((unsigned*)(A_shared_warp + 0))[0]),
                "r"(((unsigned*)(A_shared_warp + 0))[1]),
                "r"(((unsigned*)(A_shared_warp + 0))[2]),
                "r"(((unsigned*)(A_shared_warp + 0))[3]),
                "r"(((unsigned*)(B_shared_warp + (j_0_4 * 8)))[0]),
                "r"(((unsigned*)(B_shared_warp + (j_0_4 * 8)))[1]),
                "f"(((float*)(C_warp + (j_0_4 * 8)))[0]),
                "f"(((float*)(C_warp + (j_0_4 * 8)))[1]),
                "f"(((float*)(C_warp + (j_0_4 * 8)))[2]),
                "f"(((float*)(C_warp + (j_0_4 * 8)))[3]));
        }

        {
          __asm__ __volatile__(
              "mma.sync.aligned.m16n8k16.row.col.f32.f16.f16.f32"
              "{%0, %1, %2, %3}, {%4, %5, %6, %7}, {%8, %9}, {%10, %11, %12, "
              "%13};\n"
              : "=f"(((float*)(C_warp + ((j_0_4 * 8) + 4)))[0]),
                "=f"(((float*)(C_warp + ((j_0_4 * 8) + 4)))[1]),
                "=f"(((float*)(C_warp + ((j_0_4 * 8) + 4)))[2]),
                "=f"(((float*)(C_warp + ((j_0_4 * 8) + 4)))[3])
              : "r"(((unsigned*)(A_shared_warp + 0))[0]),
                "r"(((unsigned*)(A_shared_warp + 0))[1]),
                "r"(((unsigned*)(A_shared_warp + 0))[2]),
                "r"(((unsigned*)(A_shared_warp + 0))[3]),
                "r"(((unsigned*)(B_shared_warp + ((j_0_4 * 8) + 4)))[0]),
                "r"(((unsigned*)(B_shared_warp + ((j_0_4 * 8) + 4)))[1]),
                "f"(((float*)(C_warp + ((j_0_4 * 8) + 4)))[0]),
                "f"(((float*)(C_warp + ((j_0_4 * 8) + 4)))[1]),
                "f"(((float*)(C_warp + ((j_0_4 * 8) + 4)))[2]),
                "f"(((float*)(C_warp + ((j_0_4 * 8) + 4)))[3]));
        }

  #endif
      }
    }
  }

  // TODO: Shang: Hoist loop invariance.
  for (int ax1_0_1 = 0; ax1_0_1 < (N / 32); ++ax1_0_1) {
    for (int local_id = 0; local_id < 8; ++local_id) {
      int row_offset = (((int)blockIdx_y) / j_factors1) * 16 +
                       ((int)threadIdx.x) / 4 + (local_id % 4) / 2 * 8;
      if (row_offset < M) {
        *(C_ptr + ax1_0_1 * 16 + row_offset * OC + (local_id / 4) * 8 +
          local_id % 2) = __float2half(C_warp[(ax1_0_1 * 8) + local_id]);
      }
    }
  }
#endif
}

__global__ void __launch_bounds__(64)
    dequantize_weights(int* __restrict__ B, half* __restrict__ scaling_factors,
                       int* __restrict__ zeros, half* __restrict__ C, int G) {
  static constexpr uint32_t ZERO = 0x0;
  half B_shared[32 * (128 + 8)];

  half* B_shared_ptr2 = B_shared;

  int N = blockDim.x * gridDim.x;  // 2
  int col = (blockIdx.x * blockDim.x + threadIdx.x);
  int row = blockIdx.y * blockDim.y + threadIdx.y;
  int index1 = 8 * col + 8 * row * N;
  half* C_ptr2 = C + index1;

  int index2 = col + row * N;
  int* B_ptr2 = B + index2;

  int index3 = col + (int)(row / G) * N;
  int* zeros_ptr2 = zeros + index3;
  int index4 = 8 * col + (int)(row / G) * N * 8;
  half* scaling_factors_ptr2 = scaling_factors + index4;

  uint32_t zeros_loaded = *(uint32_t*)(zeros_ptr2);
  uint4 B_loaded_zero = dequantize_s4_to_fp16x2(zeros_loaded);
  uint4 B_loaded_scale = *(uint4*)(scaling_factors_ptr2);

  uint32_t B_loaded = *(uint32_t*)B_ptr2;
  uint4 B_loaded_fp16 = dequantize_s4_to_fp16x2(B_loaded);
  asm volatile("sub.f16x2 %0, %1, %2;\n"
               : "=r"(B_loaded_fp16.x)
               : "r"(B_loaded_fp16.x), "r"(B_loaded_zero.x));
  asm volatile("fma.rn.f16x2 %0, %1, %2, %3;\n"
               : "=r"(B_loaded_fp16.x)
               : "r"(B_loaded_fp16.x), "r"(B_loaded_scale.x), "r"(ZERO));
  asm volatile("sub.f16x2 %0, %1, %2;\n"
               : "=r"(B_loaded_fp16.y)
               : "r"(B_loaded_fp16.y), "r"(B_loaded_zero.y));
  asm volatile("fma.rn.f16x2 %0, %1, %2, %3;\n"
               : "=r"(B_loaded_fp16.y)
               : "r"(B_loaded_fp16.y), "r"(B_loaded_scale.y), "r"(ZERO));
  asm volatile("sub.f16x2 %0, %1, %2;\n"
               : "=r"(B_loaded_fp16.z)
               : "r"(B_loaded_fp16.z), "r"(B_loaded_zero.z));
  asm volatile("fma.rn.f16x2 %0, %1, %2, %3;\n"
               : "=r"(B_loaded_fp16.z)
               : "r"(B_loaded_fp16.z), "r"(B_loaded_scale.z), "r"(ZERO));
  asm volatile("sub.f16x2 %0, %1, %2;\n"
               : "=r"(B_loaded_fp16.w)
               : "r"(B_loaded_fp16.w), "r"(B_loaded_zero.w));
  asm volatile("fma.rn.f16x2 %0, %1, %2, %3;\n"
               : "=r"(B_loaded_fp16.w)
               : "r"(B_loaded_fp16.w), "r"(B_loaded_scale.w), "r"(ZERO));

  *(uint4*)B_shared_ptr2 = B_loaded_fp16;

  for (int i = 0; i < 8; ++i) {
    *(C_ptr2 + i) = B_shared[i];
  }
}

}  // namespace awq
}  // namespace vllm

torch::Tensor awq_dequantize(torch::Tensor _kernel,
                             torch::Tensor _scaling_factors,
                             torch::Tensor _zeros, int64_t split_k_iters,
                             int64_t thx, int64_t thy) {
  int in_c = _kernel.size(0);
  int qout_c = _kernel.size(1);
  int out_c = qout_c * 8;
  int G = in_c / _scaling_factors.size(0);

  int x_thread = thx;
  int y_thread = thy;

  int x_blocks = 1;
  int y_blocks = 1;
  if (thx == 0) {
    x_thread = qout_c;
  }
  if (thy == 0) {
    y_thread = in_c;
  }
  if (thx == 0 && thy == 0) {
    x_thread = 8;
    y_thread = 8;
    x_blocks = (int)(qout_c / 8);
    y_blocks = (int)(in_c / 8);
  }

  const at::cuda::OptionalCUDAGuard device_guard(device_of(_scaling_factors));

  auto options = torch::TensorOptions()
                     .dtype(_scaling_factors.dtype())
                     .device(_scaling_factors.device());
  at::Tensor _de_kernel = torch::empty({in_c, out_c}, options);

  auto kernel = reinterpret_cast<int*>(_kernel.data_ptr<int>());
  auto de_kernel = reinterpret_cast<half*>(_de_kernel.data_ptr<at::Half>());
  auto scaling_factors =
      reinterpret_cast<half*>(_scaling_factors.data_ptr<at::Half>());
  auto zeros = reinterpret_cast<int*>(_zeros.data_ptr<int>());

  dim3 num_blocks(x_blocks, y_blocks);
  dim3 threads_per_block(x_thread, y_thread);

  const cudaStream_t stream = at::cuda::getCurrentCUDAStream();
  vllm::awq::dequantize_weights<<<num_blocks, threads_per_block, 0, stream>>>(
      kernel, scaling_factors, zeros, de_kernel, G);

  return _de_kernel;
}

// in_feats: M, IC [float16]
// kernel: IC, OC // 8 [int32] -> cast to IC, OC [uint4b]
// scaling_factors: IC // G, OC [float16]
// zeros: IC // G, OC // 8 [int32] -> cast to IC // G, OC [uint4b]
// assume that batch_size < 16 for now

torch::Tensor awq_gemm(torch::Tensor _in_feats, torch::Tensor _kernel,
                       torch::Tensor _scaling_factors, torch::Tensor _zeros,
                       int64_t split_k_iters) {
  int num_in_feats = _in_feats.size(0);
  int num_in_channels = _in_feats.size(1);
  const at::cuda::OptionalCUDAGuard device_guard(device_of(_in_feats));

  auto options = torch::TensorOptions()
                     .dtype(_in_feats.dtype())
                     .device(_in_feats.device());
  at::Tensor _out_feats =
      torch::empty({split_k_iters, num_in_feats, _kernel.size(1) * 8}, options);
  int num_out_feats = _out_feats.size(-2);
  int num_out_channels = _out_feats.size(-1);

  auto in_feats = reinterpret_cast<half*>(_in_feats.data_ptr<at::Half>());
  auto kernel = reinterpret_cast<int*>(_kernel.data_ptr<int>());
  auto out_feats = reinterpret_cast<half*>(_out_feats.data_ptr<at::Half>());
  auto scaling_factors =
      reinterpret_cast<half*>(_scaling_factors.data_ptr<at::Half>());
  auto zeros = reinterpret_cast<int*>(_zeros.data_ptr<int>());
  int group_size = num_in_channels / _scaling_factors.size(0);

  if (num_out_channels % 64 != 0)
    throw std::invalid_argument("OC is not multiple of cta_N = 64");
  if (num_out_channels % 8 != 0)
    throw std::invalid_argument("OC is not multiple of pack_num = 8");
  if (group_size % 32 != 0)
    throw std::invalid_argument("Group size should be a multiple of 32");
  if (num_out_channels % group_size != 0)
    throw std::invalid_argument("OC is not multiple of Group size");

  const cudaStream_t stream = at::cuda::getCurrentCUDAStream();
  if (num_out_channels % 128 == 0) {
    int j_factors1 = num_out_channels / 128 / 1;
    dim3 num_blocks((num_out_feats + 16 - 1) / 16 * j_factors1 * split_k_iters);
    // threadIdx.x: 32
    // threadIdx.y: i_factors[2] * j_factors[2]
    dim3 threads_per_block(32, 2);
    vllm::awq::gemm_forward_4bit_cuda_m16nXk32<128>
        <<<num_blocks, threads_per_block, 0, stream>>>(
            group_size, split_k_iters, in_feats, kernel, scaling_factors, zeros,
            num_in_feats, num_in_channels, num_out_channels, out_feats);
  } else if (num_out_channels % 64 == 0) {
    int j_factors1 = num_out_channels / 64 / 1;
    dim3 num_blocks(1 * (num_out_feats + 16 - 1) / 16 * j_factors1 *
                    split_k_iters);

    // threadIdx.x: 32
    // threadIdx.y: i_factors[2] * j_factors[2]
    dim3 threads_per_block(32, 2);
    vllm::awq::gemm_forward_4bit_cuda_m16nXk32<64>
        <<<num_blocks, threads_per_block, 0, stream>>>(
            group_size, split_k_iters, in_feats, kernel, scaling_factors, zeros,
            num_in_feats, num_in_channels, num_out_channels, out_feats);
  }
  return _out_feats.sum(0);
}


// ===== COMPILED SASS (sm_100a) =====

	.target	sm_100a

	.elftype	@"ET_EXEC"


//--------------------- .note.nv.tkinfo           --------------------------
	.section	.note.nv.tkinfo,"",@"SHT_NOTE"
	.sectionflags	@"SHF_NOTE_NV_TKINFO"
	.tkinfo
        /*0018*/ 	.word	0x00000002
        /*0030*/ 	.string	""
        /*0030*/ 	.string	"ptxas"
        /*0030*/ 	.string	"Cuda compilation tools, release 13.0, V13.0.88"
        /*0030*/ 	.string	"Build cuda_13.0.r13.0/compiler.36424714_0"
        /*0030*/ 	.string	"-arch sm_100a -m 64 "



//--------------------- .note.nv.cuinfo           --------------------------
	.section	.note.nv.cuinfo,"",@"SHT_NOTE"
	.sectionflags	@"SHF_NOTE_NV_CUINFO"
        /*0018*/ 	.short	0x0002
        /*001a*/ 	.short	0x0064
        /*001c*/ 	.short	0x0082
	.zero		2


//--------------------- .nv.info                  --------------------------
	.section	.nv.info,"",@"SHT_CUDA_INFO"
	.align	4


	//----- nvinfo : EIATTR_REGCOUNT
	.align		4
        /*0000*/ 	.byte	0x04, 0x2f
        /*0002*/ 	.short	(.L_29 - .L_28)
	.align		4
.L_28:
        /*0004*/ 	.word	index@(_ZN4vllm3awq18dequantize_weightsEPiP6__halfS1_S3_i)
        /*0008*/ 	.word	0x00000016


	//----- nvinfo : EIATTR_FRAME_SIZE
	.align		4
.L_29:
        /*000c*/ 	.byte	0x04, 0x11
        /*000e*/ 	.short	(.L_31 - .L_30)
	.align		4
.L_30:
        /*0010*/ 	.word	index@(_ZN4vllm3awq18dequantize_weightsEPiP6__halfS1_S3_i)
        /*0014*/ 	.word	0x00000000


	//----- nvinfo : EIATTR_REGCOUNT
	.align		4
.L_31:
        /*0018*/ 	.byte	0x04, 0x2f
        /*001a*/ 	.short	(.L_33 - .L_32)
	.align		4
.L_32:
        /*001c*/ 	.word	index@(_ZN4vllm3awq31gemm_forward_4bit_cuda_m16nXk32ILi128EEEviiP6__halfPiS3_S4_iiiS3_)
        /*0020*/ 	.word	0x00000048


	//----- nvinfo : EIATTR_FRAME_SIZE
	.align		4
.L_33:
        /*0024*/ 	.byte	0x04, 0x11
        /*0026*/ 	.short	(.L_35 - .L_34)
	.align		4
.L_34:
        /*0028*/ 	.word	index@(_ZN4vllm3awq31gemm_forward_4bit_cuda_m16nXk32ILi128EEEviiP6__halfPiS3_S4_iiiS3_)
        /*002c*/ 	.word	0x00000000


	//----- nvinfo : EIATTR_REGCOUNT
	.align		4
.L_35:
        /*0030*/ 	.byte	0x04, 0x2f
        /*0032*/ 	.short	(.L_37 - .L_36)
	.align		4
.L_36:
        /*0034*/ 	.word	index@(_ZN4vllm3awq31gemm_forward_4bit_cuda_m16nXk32ILi64EEEviiP6__halfPiS3_S4_iiiS3_)
        /*0038*/ 	.word	0x00000038


	//----- nvinfo : EIATTR_FRAME_SIZE
	.align		4
.L_37:
        /*003c*/ 	.byte	0x04, 0x11
        /*003e*/ 	.short	(.L_39 - .L_38)
	.align		4
.L_38:
        /*0040*/ 	.word	index@(_ZN4vllm3awq31gemm_forward_4bit_cuda_m16nXk32ILi64EEEviiP6__halfPiS3_S4_iiiS3_)
        /*0044*/ 	.word	0x00000000


	//----- nvinfo : EIATTR_MIN_STACK_SIZE
	.align		4
.L_39:
        /*0048*/ 	.byte	0x04, 0x12
        /*004a*/ 	.short	(.L_41 - .L_40)
	.align		4
.L_40:
        /*004c*/ 	.word	index@(_ZN4vllm3awq31gemm_forward_4bit_cuda_m16nXk32ILi64EEEviiP6__halfPiS3_S4_iiiS3_)
        /*0050*/ 	.word	0x00000000


	//----- nvinfo : EIATTR_MIN_STACK_SIZE
	.align		4
.L_41:
        /*0054*/ 	.byte	0x04, 0x12
        /*0056*/ 	.short	(.L_43 - .L_42)
	.align		4
.L_42:
        /*0058*/ 	.word	index@(_ZN4vllm3awq31gemm_forward_4bit_cuda_m16nXk32ILi128EEEviiP6__halfPiS3_S4_iiiS3_)
        /*005c*/ 	.word	0x00000000


	//----- nvinfo : EIATTR_MIN_STACK_SIZE
	.align		4
.L_43:
        /*0060*/ 	.byte	0x04, 0x12
        /*0062*/ 	.short	(.L_45 - .L_44)
	.align		4
.L_44:
        /*0064*/ 	.word	index@(_ZN4vllm3awq18dequantize_weightsEPiP6__halfS1_S3_i)
        /*0068*/ 	.word	0x00000000
.L_45:


//--------------------- .nv.compat                --------------------------
	.section	.nv.compat,"",@"SHT_CUDA_COMPAT_INFO"
	.align	4
        /*0000*/ 	.byte	0x02, 0x09, 0x01, 0x00, 0x02, 0x02, 0x01, 0x00, 0x02, 0x05, 0x05, 0x00, 0x03, 0x07, 0x01, 0x01
        /*0010*/ 	.byte	0x02, 0x03, 0x00, 0x00, 0x02, 0x06, 0x01, 0x00, 0x04, 0x0b, 0x08, 0x00, 0x09, 0x00, 0x00, 0x00
        /*0020*/ 	.byte	0x00, 0x00, 0x00, 0x00


//--------------------- .nv.info._ZN4vllm3awq31gemm_forward_4bit_cuda_m16nXk32ILi64EEEviiP6__halfPiS3_S4_iiiS3_ --------------------------
	.section	.nv.info._ZN4vllm3awq31gemm_forward_4bit_cuda_m16nXk32ILi64EEEviiP6__halfPiS3_S4_iiiS3_,"",@"SHT_CUDA_INFO"
	.sectionflags	@""
	.align	4


	//----- nvinfo : EIATTR_CUDA_API_VERSION
	.align		4
        /*0000*/ 	.byte	0x04, 0x37
        /*0002*/ 	.short	(.L_47 - .L_46)
.L_46:
        /*0004*/ 	.word	0x00000082


	//----- nvinfo : EIATTR_KPARAM_INFO
	.align		4
.L_47:
        /*0008*/ 	.byte	0x04, 0x17
        /*000a*/ 	.short	(.L_49 - .L_48)
.L_48:
        /*000c*/ 	.word	0x00000000
        /*0010*/ 	.short	0x0009
        /*0012*/ 	.short	0x0038
        /*0014*/ 	.byte	0x00, 0xf5, 0x21, 0x00


	//----- nvinfo : EIATTR_KPARAM_INFO
	.align		4
.L_49:
        /*0018*/ 	.byte	0x04, 0x17
        /*001a*/ 	.short	(.L_51 - .L_50)
.L_50:
        /*001c*/ 	.word	0x00000000
        /*0020*/ 	.short	0x0008
        /*0022*/ 	.short	0x0030
        /*0024*/ 	.byte	0x00, 0xf0, 0x11, 0x00


	//----- nvinfo : EIATTR_KPARAM_INFO
	.align		4
.L_51:
        /*0028*/ 	.byte	0x04, 0x17
        /*002a*/ 	.short	(.L_53 - .L_52)
.L_52:
        /*002c*/ 	.word	0x00000000
        /*0030*/ 	.short	0x0007
        /*0032*/ 	.short	0x002c
        /*0034*/ 	.byte	0x00, 0xf0, 0x11, 0x00


	//----- nvinfo : EIATTR_KPARAM_INFO
	.align		4
.L_53:
        /*0038*/ 	.byte	0x04, 0x17
        /*003a*/ 	.short	(.L_55 - .L_54)
.L_54:
        /*003c*/ 	.word	0x00000000
        /*0040*/ 	.short	0x0006
        /*0042*/ 	.short	0x0028
        /*0044*/ 	.byte	0x00, 0xf0, 0x11, 0x00


	//----- nvinfo : EIATTR_KPARAM_INFO
	.align		4
.L_55:
        /*0048*/ 	.byte	0x04, 0x17
        /*004a*/ 	.short	(.L_57 - .L_56)
.L_56:
        /*004c*/ 	.word	0x00000000
        /*0050*/ 	.short	0x0005
        /*0052*/ 	.short	0x0020
        /*0054*/ 	.byte	0x00, 0xf5, 0x21, 0x00


	//----- nvinfo : EIATTR_KPARAM_INFO
	.align		4
.L_57:
        /*0058*/ 	.byte	0x04, 0x17
        /*005a*/ 	.short	(.L_59 - .L_58)
.L_58:
        /*005c*/ 	.word	0x00000000
        /*0060*/ 	.short	0x0004
        /*0062*/ 	.short	0x0018
        /*0064*/ 	.byte	0x00, 0xf5, 0x21, 0x00


	//----- nvinfo : EIATTR_KPARAM_INFO
	.align		4
.L_59:
        /*0068*/ 	.byte	0x04, 0x17
        /*006a*/ 	.short	(.L_61 - .L_60)
.L_60:
        /*006c*/ 	.word	0x00000000
        /*0070*/ 	.short	0x0003
        /*0072*/ 	.short	0x0010
        /*0074*/ 	.byte	0x00, 0xf5, 0x21, 0x00


	//----- nvinfo : EIATTR_KPARAM_INFO
	.align		4
.L_61:
        /*0078*/ 	.byte	0x04, 0x17
        /*007a*/ 	.short	(.L_63 - .L_62)
.L_62:
        /*007c*/ 	.word	0x00000000
        /*0080*/ 	.short	0x0002
        /*0082*/ 	.short	0x0008
        /*0084*/ 	.byte	0x00, 0xf5, 0x21, 0x00


	//----- nvinfo : EIATTR_KPARAM_INFO
	.align		4
.L_63:
        /*0088*/ 	.byte	0x04, 0x17
        /*008a*/ 	.short	(.L_65 - .L_64)
.L_64:
        /*008c*/ 	.word	0x00000000
        /*0090*/ 	.short	0x0001
        /*0092*/ 	.short	0x0004
        /*0094*/ 	.byte	0x00, 0xf0, 0x11, 0x00


	//----- nvinfo : EIATTR_KPARAM_INFO
	.align		4
.L_65:
        /*0098*/ 	.byte	0x04, 0x17
        /*009a*/ 	.short	(.L_67 - .L_66)
.L_66:
        /*009c*/ 	.word	0x00000000
        /*00a0*/ 	.short	0x0000
        /*00a2*/ 	.short	0x0000
        /*00a4*/ 	.byte	0x00, 0xf0, 0x11, 0x00


	//----- nvinfo : EIATTR_SPARSE_MMA_MASK
	.align		4
.L_67:
        /*00a8*/ 	.byte	0x03, 0x50
        /*00aa*/ 	.short	0x0000


	//----- nvinfo : EIATTR_MAXREG_COUNT
	.align		4
        /*00ac*/ 	.byte	0x03, 0x1b
        /*00ae*/ 	.short	0x00ff


	//----- nvinfo : EIATTR_NUM_BARRIERS
	.align		4
        /*00b0*/ 	.byte	0x02, 0x4c
        /*00b2*/ 	.byte	0x01
	.zero		1


	//----- nvinfo : EIATTR_MERCURY_ISA_VERSION
	.align		4
        /*00b4*/ 	.byte	0x03, 0x5f
        /*00b6*/ 	.short	0x0101


	//----- nvinfo : EIATTR_VRC_CTA_INIT_COUNT
	.align		4
        /*00b8*/ 	.byte	0x02, 0x4a
	.zero		1
	.zero		1


	//----- nvinfo : EIATTR_EXIT_INSTR_OFFSETS
	.align		4
        /*00bc*/ 	.byte	0x04, 0x1c
        /*00be*/ 	.short	(.L_69 - .L_68)


	//   ....[0]....
.L_68:
        /*00c0*/ 	.word	0x00002670


	//   ....[1]....
        /*00c4*/ 	.word	0x000026c0


	//----- nvinfo : EIATTR_MAX_THREADS
	.align		4
.L_69:
        /*00c8*/ 	.byte	0x04, 0x05
        /*00ca*/ 	.short	(.L_71 - .L_70)
.L_70:
        /*00cc*/ 	.word	0x00000040
        /*00d0*/ 	.word	0x00000001
        /*00d4*/ 	.word	0x00000001


	//----- nvinfo : EIATTR_CBANK_PARAM_SIZE
	.align		4
.L_71:
        /*00d8*/ 	.byte	0x03, 0x19
        /*00da*/ 	.short	0x0040


	//----- nvinfo : EIATTR_PARAM_CBANK
	.align		4
        /*00dc*/ 	.byte	0x04, 0x0a
        /*00de*/ 	.short	(.L_73 - .L_72)
	.align		4
.L_72:
        /*00e0*/ 	.word	index@(.nv.constant0._ZN4vllm3awq31gemm_forward_4bit_cuda_m16nXk32ILi64EEEviiP6__halfPiS3_S4_iiiS3_)
        /*00e4*/ 	.short	0x0380
        /*00e6*/ 	.short	0x0040


	//----- nvinfo : EIATTR_SW_WAR
	.align		4
.L_73:
        /*00e8*/ 	.byte	0x04, 0x36
        /*00ea*/ 	.short	(.L_75 - .L_74)
.L_74:
        /*00ec*/ 	.word	0x00000008
.L_75:


//--------------------- .nv.info._ZN4vllm3awq31gemm_forward_4bit_cuda_m16nXk32ILi128EEEviiP6__halfPiS3_S4_iiiS3_ --------------------------
	.section	.nv.info._ZN4vllm3awq31gemm_forward_4bit_cuda_m16nXk32ILi128EEEviiP6__halfPiS3_S4_iiiS3_,"",@"SHT_CUDA_INFO"
	.sectionflags	@""
	.align	4


	//----- nvinfo : EIATTR_CUDA_API_VERSION
	.align		4
        /*0000*/ 	.byte	0x04, 0x37
        /*0002*/ 	.short	(.L_77 - .L_76)
.L_76:
        /*0004*/ 	.word	0x00000082


	//----- nvinfo : EIATTR_KPARAM_INFO
	.align		4
.L_77:
        /*0008*/ 	.byte	0x04, 0x17
        /*000a*/ 	.short	(.L_79 - .L_78)
.L_78:
        /*000c*/ 	.word	0x00000000
        /*0010*/ 	.short	0x0009
        /*0012*/ 	.short	0x0038
        /*0014*/ 	.byte	0x00, 0xf5, 0x21, 0x00


	//----- nvinfo : EIATTR_KPARAM_INFO
	.align		4
.L_79:
        /*0018*/ 	.byte	0x04, 0x17
        /*001a*/ 	.short	(.L_81 - .L_80)
.L_80:
        /*001c*/ 	.word	0x00000000
        /*0020*/ 	.short	0x0008
        /*0022*/ 	.short	0x0030
        /*0024*/ 	.byte	0x00, 0xf0, 0x11, 0x00


	//----- nvinfo : EIATTR_KPARAM_INFO
	.align		4
.L_81:
        /*0028*/ 	.byte	0x04, 0x17
        /*002a*/ 	.short	(.L_83 - .L_82)
.L_82:
        /*002c*/ 	.word	0x00000000
        /*0030*/ 	.short	0x0007
        /*0032*/ 	.short	0x002c
        /*0034*/ 	.byte	0x00, 0xf0, 0x11, 0x00


	//----- nvinfo : EIATTR_KPARAM_INFO
	.align		4
.L_83:
        /*0038*/ 	.byte	0x04, 0x17
        /*003a*/ 	.short	(.L_85 - .L_84)
.L_84:
        /*003c*/ 	.word	0x00000000
        /*0040*/ 	.short	0x0006
        /*0042*/ 	.short	0x0028
        /*0044*/ 	.byte	0x00, 0xf0, 0x11, 0x00


	//----- nvinfo : EIATTR_KPARAM_INFO
	.align		4
.L_85:
        /*0048*/ 	.byte	0x04, 0x17
        /*004a*/ 	.short	(.L_87 - .L_86)
.L_86:
        /*004c*/ 	.word	0x00000000
        /*0050*/ 	.short	0x0005
        /*0052*/ 	.short	0x0020
        /*0054*/ 	.byte	0x00, 0xf5, 0x21, 0x00


	//----- nvinfo : EIATTR_KPARAM_INFO
	.align		4
.L_87:
        /*0058*/ 	.byte	0x04, 0x17
        /*005a*/ 	.short	(.L_89 - .L_88)
.L_88:
        /*005c*/ 	.word	0x00000000
        /*0060*/ 	.short	0x0004
        /*0062*/ 	.short	0x0018
        /*0064*/ 	.byte	0x00, 0xf5, 0x21, 0x00


	//----- nvinfo : EIATTR_KPARAM_INFO
	.align		4
.L_89:
        /*0068*/ 	.byte	0x04, 0x17
        /*006a*/ 	.short	(.L_91 - .L_90)
.L_90:
        /*006c*/ 	.word	0x00000000
        /*0070*/ 	.short	0x0003
        /*0072*/ 	.short	0x0010
        /*0074*/ 	.byte	0x00, 0xf5, 0x21, 0x00


	//----- nvinfo : EIATTR_KPARAM_INFO
	.align		4
.L_91:
        /*0078*/ 	.byte	0x04, 0x17
        /*007a*/ 	.short	(.L_93 - .L_92)
.L_92:
        /*007c*/ 	.word	0x00000000
        /*0080*/ 	.short	0x0002
        /*0082*/ 	.short	0x0008
        /*0084*/ 	.byte	0x00, 0xf5, 0x21, 0x00


	//----- nvinfo : EIATTR_KPARAM_INFO
	.align		4
.L_93:
        /*0088*/ 	.byte	0x04, 0x17
        /*008a*/ 	.short	(.L_95 - .L_94)
.L_94:
        /*008c*/ 	.word	0x00000000
        /*0090*/ 	.short	0x0001
        /*0092*/ 	.short	0x0004
        /*0094*/ 	.byte	0x00, 0xf0, 0x11, 0x00


	//----- nvinfo : EIATTR_KPARAM_INFO
	.align		4
.L_95:
        /*0098*/ 	.byte	0x04, 0x17
        /*009a*/ 	.short	(.L_97 - .L_96)
.L_96:
        /*009c*/ 	.word	0x00000000
        /*00a0*/ 	.short	0x0000
        /*00a2*/ 	.short	0x0000
        /*00a4*/ 	.byte	0x00, 0xf0, 0x11, 0x00


	//----- nvinfo : EIATTR_SPARSE_MMA_MASK
	.align		4
.L_97:
        /*00a8*/ 	.byte	0x03, 0x50
        /*00aa*/ 	.short	0x0000


	//----- nvinfo : EIATTR_MAXREG_COUNT
	.align		4
        /*00ac*/ 	.byte	0x03, 0x1b
        /*00ae*/ 	.short	0x00ff


	//----- nvinfo : EIATTR_NUM_BARRIERS
	.align		4
        /*00b0*/ 	.byte	0x02, 0x4c
        /*00b2*/ 	.byte	0x01
	.zero		1


	//----- nvinfo : EIATTR_MERCURY_ISA_VERSION
	.align		4
        /*00b4*/ 	.byte	0x03, 0x5f
        /*00b6*/ 	.short	0x0101


	//----- nvinfo : EIATTR_VRC_CTA_INIT_COUNT
	.align		4
        /*00b8*/ 	.byte	0x02, 0x4a
	.zero		1
	.zero		1


	//----- nvinfo : EIATTR_EXIT_INSTR_OFFSETS
	.align		4
        /*00bc*/ 	.byte	0x04, 0x1c
        /*00be*/ 	.short	(.L_99 - .L_98)


	//   ....[0]....
.L_98:
        /*00c0*/ 	.word	0x00003620


	//   ....[1]....
        /*00c4*/ 	.word	0x00003670


	//----- nvinfo : EIATTR_MAX_THREADS
	.align		4
.L_99:
        /*00c8*/ 	.byte	0x04, 0x05
        /*00ca*/ 	.short	(.L_101 - .L_100)
.L_100:
        /*00cc*/ 	.word	0x00000040
        /*00d0*/ 	.word	0x00000001
        /*00d4*/ 	.word	0x00000001


	//----- nvinfo : EIATTR_CBANK_PARAM_SIZE
	.align		4
.L_101:
        /*00d8*/ 	.byte	0x03, 0x19
        /*00da*/ 	.short	0x0040


	//----- nvinfo : EIATTR_PARAM_CBANK
	.align		4
        /*00dc*/ 	.byte	0x04, 0x0a
        /*00de*/ 	.short	(.L_103 - .L_102)
	.align		4
.L_102:
        /*00e0*/ 	.word	index@(.nv.constant0._ZN4vllm3awq31gemm_forward_4bit_cuda_m16nXk32ILi128EEEviiP6__halfPiS3_S4_iiiS3_)
        /*00e4*/ 	.short	0x0380
        /*00e6*/ 	.short	0x0040


	//----- nvinfo : EIATTR_SW_WAR
	.align		4
.L_103:
        /*00e8*/ 	.byte	0x04, 0x36
        /*00ea*/ 	.short	(.L_105 - .L_104)
.L_104:
        /*00ec*/ 	.word	0x00000008
.L_105:


//--------------------- .nv.info._ZN4vllm3awq18dequantize_weightsEPiP6__halfS1_S3_i --------------------------
	.section	.nv.info._ZN4vllm3awq18dequantize_weightsEPiP6__halfS1_S3_i,"",@"SHT_CUDA_INFO"
	.sectionflags	@""
	.align	4


	//----- nvinfo : EIATTR_CUDA_API_VERSION
	.align		4
        /*0000*/ 	.byte	0x04, 0x37
        /*0002*/ 	.short	(.L_107 - .L_106)
.L_106:
        /*0004*/ 	.word	0x00000082


	//----- nvinfo : EIATTR_KPARAM_INFO
	.align		4
.L_107:
        /*0008*/ 	.byte	0x04, 0x17
        /*000a*/ 	.short	(.L_109 - .L_108)
.L_108:
        /*000c*/ 	.word	0x00000000
        /*0010*/ 	.short	0x0004
        /*0012*/ 	.short	0x0020
        /*0014*/ 	.byte	0x00, 0xf0, 0x11, 0x00


	//----- nvinfo : EIATTR_KPARAM_INFO
	.align		4
.L_109:
        /*0018*/ 	.byte	0x04, 0x17
        /*001a*/ 	.short	(.L_111 - .L_110)
.L_110:
        /*001c*/ 	.word	0x00000000
        /*0020*/ 	.short	0x0003
        /*0022*/ 	.short	0x0018
        /*0024*/ 	.byte	0x00, 0xf5, 0x21, 0x00


	//----- nvinfo : EIATTR_KPARAM_INFO
	.align		4
.L_111:
        /*0028*/ 	.byte	0x04, 0x17
        /*002a*/ 	.short	(.L_113 - .L_112)
.L_112:
        /*002c*/ 	.word	0x00000000
        /*0030*/ 	.short	0x0002
        /*0032*/ 	.short	0x0010
        /*0034*/ 	.byte	0x00, 0xf5, 0x21, 0x00


	//----- nvinfo : EIATTR_KPARAM_INFO
	.align		4
.L_113:
        /*0038*/ 	.byte	0x04, 0x17
        /*003a*/ 	.short	(.L_115 - .L_114)
.L_114:
        /*003c*/ 	.word	0x00000000
        /*0040*/ 	.short	0x0001
        /*0042*/ 	.short	0x0008
        /*0044*/ 	.byte	0x00, 0xf5, 0x21, 0x00


	//----- nvinfo : EIATTR_KPARAM_INFO
	.align		4
.L_115:
        /*0048*/ 	.byte	0x04, 0x17
        /*004a*/ 	.short	(.L_117 - .L_116)
.L_116:
        /*004c*/ 	.word	0x00000000
        /*0050*/ 	.short	0x0000
        /*0052*/ 	.short	0x0000
        /*0054*/ 	.byte	0x00, 0xf5, 0x21, 0x00


	//----- nvinfo : EIATTR_SPARSE_MMA_MASK
	.align		4
.L_117:
        /*0058*/ 	.byte	0x03, 0x50
        /*005a*/ 	.short	0x0000


	//----- nvinfo : EIATTR_MAXREG_COUNT
	.align		4
        /*005c*/ 	.byte	0x03, 0x1b
        /*005e*/ 	.short	0x00ff


	//----- nvinfo : EIATTR_MERCURY_ISA_VERSION
	.align		4
        /*0060*/ 	.byte	0x03, 0x5f
        /*0062*/ 	.short	0x0101


	//----- nvinfo : EIATTR_VRC_CTA_INIT_COUNT
	.align		4
        /*0064*/ 	.byte	0x02, 0x4a
	.zero		1
	.zero		1


	//----- nvinfo : EIATTR_EXIT_INSTR_OFFSETS
	.align		4
        /*0068*/ 	.byte	0x04, 0x1c
        /*006a*/ 	.short	(.L_119 - .L_118)


	//   ....[0]....
.L_118:
        /*006c*/ 	.word	0x00000620


	//----- nvinfo : EIATTR_MAX_THREADS
	.align		4
.L_119:
        /*0070*/ 	.byte	0x04, 0x05
        /*0072*/ 	.short	(.L_121 - .L_120)
.L_120:
        /*0074*/ 	.word	0x00000040
        /*0078*/ 	.word	0x00000001
        /*007c*/ 	.word	0x00000001


	//----- nvinfo : EIATTR_CBANK_PARAM_SIZE
	.align		4
.L_121:
        /*0080*/ 	.byte	0x03, 0x19
        /*0082*/ 	.short	0x0024


	//----- nvinfo : EIATTR_PARAM_CBANK
	.align		4
        /*0084*/ 	.byte	0x04, 0x0a
        /*0086*/ 	.short	(.L_123 - .L_122)
	.align		4
.L_122:
        /*0088*/ 	.word	index@(.nv.constant0._ZN4vllm3awq18dequantize_weightsEPiP6__halfS1_S3_i)
        /*008c*/ 	.short	0x0380
        /*008e*/ 	.short	0x0024


	//----- nvinfo : EIATTR_SW_WAR
	.align		4
.L_123:
        /*0090*/ 	.byte	0x04, 0x36
        /*0092*/ 	.short	(.L_125 - .L_124)
.L_124:
        /*0094*/ 	.word	0x00000008
.L_125:


//--------------------- .nv.callgraph             --------------------------
	.section	.nv.callgraph,"",@"SHT_CUDA_CALLGRAPH"
	.align	4
	.sectionentsize	8
	.align		4
        /*0000*/ 	.word	0x00000000
	.align		4
        /*0004*/ 	.word	0xffffffff
	.align		4
        /*0008*/ 	.word	0x00000000
	.align		4
        /*000c*/ 	.word	0xfffffffe
	.align		4
        /*0010*/ 	.word	0x00000000
	.align		4
        /*0014*/ 	.word	0xfffffffd
	.align		4
        /*0018*/ 	.word	0x00000000
	.align		4
        /*001c*/ 	.word	0xfffffffc


//--------------------- .nv.constant4             --------------------------
	.section	.nv.constant4,"a",@progbits
	.align	8
	.align		8
.nv.constant4:
        /*0000*/ 	.dword	_ZN46_INTERNAL_2929255b_15_gemm_kernels_cu_085197fa4cuda3std3__45__cpo5beginE
	.align		8
        /*0008*/ 	.dword	_ZN46_INTERNAL_2929255b_15_gemm_kernels_cu_085197fa4cuda3std3__45__cpo3endE
	.align		8
        /*0010*/ 	.dword	_ZN46_INTERNAL_2929255b_15_gemm_kernels_cu_085197fa4cuda3std3__45__cpo6cbeginE
	.align		8
        /*0018*/ 	.dword	_ZN46_INTERNAL_2929255b_15_gemm_kernels_cu_085197fa4cuda3std3__45__cpo4cendE
	.align		8
        /*0020*/ 	.dword	_ZN46_INTERNAL_2929255b_15_gemm_kernels_cu_085197fa4cuda3std3__45__cpo6rbeginE
	.align		8
        /*0028*/ 	.dword	_ZN46_INTERNAL_2929255b_15_gemm_kernels_cu_085197fa4cuda3std3__45__cpo4rendE
	.align		8
        /*0030*/ 	.dword	_ZN46_INTERNAL_2929255b_15_gemm_kernels_cu_085197fa4cuda3std3__45__cpo7crbeginE
	.align		8
        /*0038*/ 	.dword	_ZN46_INTERNAL_2929255b_15_gemm_kernels_cu_085197fa4cuda3std3__45__cpo5crendE
	.align		8
        /*0040*/ 	.dword	_ZN46_INTERNAL_2929255b_15_gemm_kernels_cu_085197fa4cuda3std3__448_GLOBAL__N__2929255b_15_gemm_kernels_cu_085197fa6ignoreE
	.align		8
        /*0048*/ 	.dword	_ZN46_INTERNAL_2929255b_15_gemm_kernels_cu_085197fa4cuda3std3__419piecewise_constructE
	.align		8
        /*0050*/ 	.dword	_ZN46_INTERNAL_2929255b_15_gemm_kernels_cu_085197fa4cuda3std3__48in_placeE
	.align		8
        /*0058*/ 	.dword	_ZN46_INTERNAL_2929255b_15_gemm_kernels_cu_085197fa4cuda3std3__420unreachable_sentinelE
	.align		8
        /*0060*/ 	.dword	_ZN46_INTERNAL_2929255b_15_gemm_kernels_cu_085197fa4cuda3std6ranges3__45__cpo4swapE
	.align		8
        /*0068*/ 	.dword	_ZN46_INTERNAL_2929255b_15_gemm_kernels_cu_085197fa4cuda3std6ranges3__45__cpo9iter_moveE
	.align		8
        /*0070*/ 	.dword	_ZN46_INTERNAL_2929255b_15_gemm_kernels_cu_085197fa4cuda3std6ranges3__45__cpo5beginE
	.align		8
        /*0078*/ 	.dword	_ZN46_INTERNAL_2929255b_15_gemm_kernels_cu_085197fa4cuda3std6ranges3__45__cpo3endE
	.align		8
        /*0080*/ 	.dword	_ZN46_INTERNAL_2929255b_15_gemm_kernels_cu_085197fa4cuda3std6ranges3__45__cpo6cbeginE
	.align		8
        /*0088*/ 	.dword	_ZN46_INTERNAL_2929255b_15_gemm_kernels_cu_085197fa4cuda3std6ranges3__45__cpo4cendE
	.align		8
        /*0090*/ 	.dword	_ZN46_INTERNAL_2929255b_15_gemm_kernels_cu_085197fa4cuda3std6ranges3__45__cpo7advanceE
	.align		8
        /*0098*/ 	.dword	_ZN46_INTERNAL_2929255b_15_gemm_kernels_cu_085197fa4cuda3std6ranges3__45__cpo9iter_swapE
	.align		8
        /*00a0*/ 	.dword	_ZN46_INTERNAL_2929255b_15_gemm_kernels_cu_085197fa4cuda3std6ranges3__45__cpo4nextE
	.align		8
        /*00a8*/ 	.dword	_ZN46_INTERNAL_2929255b_15_gemm_kernels_cu_085197fa4cuda3std6ranges3__45__cpo4prevE
	.align		8
        /*00b0*/ 	.dword	_ZN46_INTERNAL_2929255b_15_gemm_kernels_cu_085197fa4cuda3std6ranges3__45__cpo4dataE
	.align		8
        /*00b8*/ 	.dword	_ZN46_INTERNAL_2929255b_15_gemm_kernels_cu_085197fa4cuda3std6ranges3__45__cpo5cdataE
	.align		8
        /*00c0*/ 	.dword	_ZN46_INTERNAL_2929255b_15_gemm_kernels_cu_085197fa4cuda3std6ranges3__45__cpo4sizeE
	.align		8
        /*00c8*/ 	.dword	_ZN46_INTERNAL_2929255b_15_gemm_kernels_cu_085197fa4cuda3std6ranges3__45__cpo5ssizeE
	.align		8
        /*00d0*/ 	.dword	_ZN46_INTERNAL_2929255b_15_gemm_kernels_cu_085197fa4cuda3std6ranges3__45__cpo8distanceE
	.align		8
        /*00d8*/ 	.dword	_ZN46_INTERNAL_2929255b_15_gemm_kernels_cu_085197fa6thrust24THRUST_300001_SM_1000_NS6system6detail10sequential3seqE


//--------------------- .text._ZN4vllm3awq31gemm_forward_4bit_cuda_m16nXk32ILi64EEEviiP6__halfPiS3_S4_iiiS3_ --------------------------
	.section	.text._ZN4vllm3awq31gemm_forward_4bit_cuda_m16nXk32ILi64EEEviiP6__halfPiS3_S4_iiiS3_,"ax",@progbits
	.align	128
        .global         _ZN4vllm3awq31gemm_forward_4bit_cuda_m16nXk32ILi64EEEviiP6__halfPiS3_S4_iiiS3_
        .type           _ZN4vllm3awq31gemm_forward_4bit_cuda_m16nXk32ILi64EEEviiP6__halfPiS3_S4_iiiS3_,@function
        .size           _ZN4vllm3awq31gemm_forward_4bit_cuda_m16nXk32ILi64EEEviiP6__halfPiS3_S4_iiiS3_,(.L_x_7 - _ZN4vllm3awq31gemm_forward_4bit_cuda_m16nXk32ILi64EEEviiP6__halfPiS3_S4_iiiS3_)
        .other          _ZN4vllm3awq31gemm_forward_4bit_cuda_m16nXk32ILi64EEEviiP6__halfPiS3_S4_iiiS3_,@"STO_CUDA_ENTRY STV_DEFAULT"
_ZN4vllm3awq31gemm_forward_4bit_cuda_m16nXk32ILi64EEEviiP6__halfPiS3_S4_iiiS3_:
.text._ZN4vllm3awq31gemm_forward_4bit_cuda_m16nXk32ILi64EEEviiP6__halfPiS3_S4_iiiS3_:
[----:B------:R-:W-:Y:S01]  /*0000*/  LDC R1, c[0x0][0x37c] ;  /* 0x0000df00ff017b82 */ /* 0x000fe20000000800 */
[----:B------:R-:W0:Y:S07]  /*0010*/  LDCU UR6, c[0x0][0x3b0] ;  /* 0x00007600ff0677ac */ /* 0x000e2e0008000800 */
[----:B------:R-:W1:Y:S01]  /*0020*/  S2UR UR11, SR_CTAID.X ;  /* 0x00000000000b79c3 */ /* 0x000e620000002500 */
[----:B------:R-:W2:Y:S01]  /*0030*/  S2R R13, SR_TID.X ;  /* 0x00000000000d7919 */ /* 0x000ea20000002100 */
[----:B------:R-:W-:Y:S01]  /*0040*/  CS2R R10, SRZ ;  /* 0x00000000000a7805 */ /* 0x000fe2000001ff00 */
[----:B------:R-:W3:Y:S01]  /*0050*/  LDCU UR16, c[0x0][0x3a8] ;  /* 0x00007500ff1077ac */ /* 0x000ee20008000800 */
[----:B------:R-:W-:Y:S01]  /*0060*/  CS2R R34, SRZ ;  /* 0x0000000000227805 */ /* 0x000fe2000001ff00 */
[----:B------:R-:W4:Y:S01]  /*0070*/  S2R R12, SR_TID.Y ;  /* 0x00000000000c7919 */ /* 0x000f220000002200 */
[----:B------:R-:W-:Y:S01]  /*0080*/  CS2R R32, SRZ ;  /* 0x0000000000207805 */ /* 0x000fe2000001ff00 */
[----:B------:R-:W5:Y:S01]  /*0090*/  LDCU UR13, c[0x0][0x384] ;  /* 0x00007080ff0d77ac */ /* 0x000f620008000800 */
[----:B------:R-:W-:-:S02]  /*00a0*/  CS2R R36, SRZ ;  /* 0x0000000000247805 */ /* 0x000fc4000001ff00 */
[----:B------:R-:W-:Y:S02]  /*00b0*/  CS2R R38, SRZ ;  /* 0x0000000000267805 */ /* 0x000fe4000001ff00 */
[----:B------:R-:W-:Y:S01]  /*00c0*/  CS2R R28, SRZ ;  /* 0x00000000001c7805 */ /* 0x000fe2000001ff00 */
[----:B------:R-:W1:Y:S01]  /*00d0*/  LDCU UR18, c[0x0][0x3ac] ;  /* 0x00007580ff1277ac */ /* 0x000e620008000800 */
[----:B------:R-:W-:Y:S01]  /*00e0*/  CS2R R30, SRZ ;  /* 0x00000000001e7805 */ /* 0x000fe2000001ff00 */
[----:B------:R-:W1:Y:S01]  /*00f0*/  LDCU.64 UR14, c[0x0][0x358] ;  /* 0x00006b00ff0e77ac */ /* 0x000e620008000a00 */
[----:B0-----:R-:W-:Y:S02]  /*0100*/  UIADD3 UR4, UPT, UPT, UR6, 0x3f, URZ ;  /* 0x0000003f06047890 */ /* 0x001fe4000fffe0ff */
[----:B---3--:R-:W-:Y:S02]  /*0110*/  UIADD3 UR7, UPT, UPT, UR16, 0xf, URZ ;  /* 0x0000000f10077890 */ /* 0x008fe4000fffe0ff */
[----:B------:R-:W-:-:S02]  /*0120*/  USHF.R.S32.HI UR5, URZ, 0x1f, UR4 ;  /* 0x0000001fff057899 */ /* 0x000fc40008011404 */
[----:B------:R-:W-:Y:S01]  /*0130*/  USHF.R.S32.HI UR8, URZ, 0x1f, UR7 ;  /* 0x0000001fff087899 */ /* 0x000fe20008011407 */
[----:B-----5:R-:W-:Y:S01]  /*0140*/  IMAD.U32 R2, RZ, RZ, UR13 ;  /* 0x0000000dff027e24 */ /* 0x020fe2000f8e00ff */
[----:B------:R-:W-:Y:S02]  /*0150*/  ULEA.HI UR5, UR5, UR4, URZ, 0x6 ;  /* 0x0000000405057291 */ /* 0x000fe4000f8f30ff */
[----:B------:R-:W-:Y:S02]  /*0160*/  ULEA.HI UR7, UR8, UR7, URZ, 0x4 ;  /* 0x0000000708077291 */ /* 0x000fe4000f8f20ff */
[----:B------:R-:W-:Y:S01]  /*0170*/  USHF.R.S32.HI UR8, URZ, 0x6, UR5 ;  /* 0x00000006ff087899 */ /* 0x000fe20008011405 */
[----:B------:R-:W-:Y:S01]  /*0180*/  IABS R5, R2 ;  /* 0x0000000200057213 */ /* 0x000fe20000000000 */
[----:B------:R-:W-:Y:S02]  /*0190*/  USHF.R.S32.HI UR7, URZ, 0x4, UR7 ;  /* 0x00000004ff077899 */ /* 0x000fe40008011407 */
[----:B-1----:R-:W-:Y:S01]  /*01a0*/  USHF.R.S32.HI UR4, URZ, 0x1f, UR18 ;  /* 0x0000001fff047899 */ /* 0x002fe20008011412 */
[----:B------:R-:W0:Y:S01]  /*01b0*/  I2F.RP R4, R5 ;  /* 0x0000000500047306 */ /* 0x000e220000209400 */
[----:B------:R-:W-:-:S02]  /*01c0*/  UIMAD UR9, UR8, UR7, URZ ;  /* 0x00000007080972a4 */ /* 0x000fc4000f8e02ff */
[----:B------:R-:W-:Y:S02]  /*01d0*/  IMAD.U32 R6, RZ, RZ, UR8 ;  /* 0x00000008ff067e24 */ /* 0x000fe4000f8e00ff */
[----:B------:R-:W-:Y:S02]  /*01e0*/  UIADD3 UR7, UPT, UPT, URZ, -UR9, URZ ;  /* 0x80000009ff077290 */ /* 0x000fe4000fffe0ff */
[----:B------:R-:W-:-:S03]  /*01f0*/  UISETP.NE.U32.AND UP2, UPT, UR9, URZ, UPT ;  /* 0x000000ff0900728c */ /* 0x000fc6000bf45070 */
[----:B------:R-:W1:Y:S08]  /*0200*/  I2F.U32.RP R0, UR9 ;  /* 0x0000000900007d06 */ /* 0x000e700008209000 */
[----:B0-----:R-:W0:Y:S08]  /*0210*/  MUFU.RCP R4, R4 ;  /* 0x0000000400047308 */ /* 0x001e300000001000 */
[----:B-1----:R-:W1:Y:S01]  /*0220*/  MUFU.RCP R0, R0 ;  /* 0x0000000000007308 */ /* 0x002e620000001000 */
[----:B0-----:R-:W-:-:S07]  /*0230*/  VIADD R3, R4, 0xffffffe ;  /* 0x0ffffffe04037836 */ /* 0x001fce0000000000 */
[----:B------:R-:W0:Y:S01]  /*0240*/  F2I.FTZ.U32.TRUNC.NTZ R3, R3 ;  /* 0x0000000300037305 */ /* 0x000e22000021f000 */
[----:B-1----:R-:W-:Y:S01]  /*0250*/  VIADD R2, R0, 0xffffffe ;  /* 0x0ffffffe00027836 */ /* 0x002fe20000000000 */
[-C--:B------:R-:W-:Y:S02]  /*0260*/  IABS R0, R6.reuse ;  /* 0x0000000600007213 */ /* 0x080fe40000000000 */
[----:B------:R-:W-:Y:S02]  /*0270*/  IABS R6, R6 ;  /* 0x0000000600067213 */ /* 0x000fe40000000000 */
[----:B------:R-:W-:Y:S02]  /*0280*/  R2UR UR17, R0 ;  /* 0x00000000001172ca */ /* 0x000fe400000e0000 */
[----:B------:R-:W1:Y:S01]  /*0290*/  F2I.FTZ.U32.TRUNC.NTZ R2, R2 ;  /* 0x0000000200027305 */ /* 0x000e62000021f000 */
[----:B------:R-:W-:Y:S02]  /*02a0*/  IMAD.MOV R6, RZ, RZ, -R6 ;  /* 0x000000ffff067224 */ /* 0x000fe400078e0a06 */
[----:B0-----:R-:W-:-:S08]  /*02b0*/  IMAD.MOV R7, RZ, RZ, -R3 ;  /* 0x000000ffff077224 */ /* 0x001fd000078e0a03 */
[----:B------:R-:W0:Y:S01]  /*02c0*/  I2F.RP R0, UR17 ;  /* 0x0000001100007d06 */ /* 0x000e220008209400 */
[----:B-1----:R-:W-:Y:S01]  /*02d0*/  R2UR UR5, R2 ;  /* 0x00000000020572ca */ /* 0x002fe200000e0000 */
[----:B------:R-:W-:Y:S01]  /*02e0*/  IMAD.U32 R2, RZ, RZ, UR4 ;  /* 0x00000004ff027e24 */ /* 0x000fe2000f8e00ff */
[----:B------:R-:W-:-:S04]  /*02f0*/  UMOV UR4, URZ ;  /* 0x000000ff00047c82 */ /* 0x000fc80008000000 */
[----:B------:R-:W-:-:S04]  /*0300*/  LEA.HI R2, R2, UR18, RZ, 0x5 ;  /* 0x0000001202027c11 */ /* 0x000fc8000f8f28ff */
[----:B------:R-:W-:Y:S01]  /*0310*/  LEA.HI.SX32 R2, R2, UR13, 0x1b ;  /* 0x0000000d02027c11 */ /* 0x000fe2000f8fdaff */
[----:B0-----:R-:W0:Y:S02]  /*0320*/  MUFU.RCP R0, R0 ;  /* 0x0000000000007308 */ /* 0x001e240000001000 */
[----:B------:R-:W-:Y:S02]  /*0330*/  UIMAD UR7, UR7, UR5, URZ ;  /* 0x00000005070772a4 */ /* 0x000fe4000f8e02ff */
[----:B------:R-:W-:Y:S02]  /*0340*/  VIADD R4, R2, 0xffffffff ;  /* 0xffffffff02047836 */ /* 0x000fe40000000000 */
[----:B------:R-:W-:Y:S01]  /*0350*/  UIMAD.WIDE.U32 UR4, UR5, UR7, UR4 ;  /* 0x00000007050472a5 */ /* 0x000fe2000f8e0004 */
[----:B------:R-:W-:Y:S02]  /*0360*/  IMAD.MOV.U32 R2, RZ, RZ, R7 ;  /* 0x000000ffff027224 */ /* 0x000fe400078e0007 */
[----:B------:R-:W-:Y:S01]  /*0370*/  IABS R8, R4 ;  /* 0x0000000400087213 */ /* 0x000fe20000000000 */
[----:B------:R-:W-:Y:S01]  /*0380*/  UIMAD.WIDE.U32 UR4, UR5, UR11, URZ ;  /* 0x0000000b050472a5 */ /* 0x000fe2000f8e00ff */
[----:B------:R-:W-:Y:S01]  /*0390*/  IMAD R7, R2, R5, RZ ;  /* 0x0000000502077224 */ /* 0x000fe200078e02ff */
[----:B------:R-:W-:-:S02]  /*03a0*/  MOV R2, RZ ;  /* 0x000000ff00027202 */ /* 0x000fc40000000f00 */
[----:B------:R-:W-:-:S03]  /*03b0*/  LOP3.LUT R4, R4, UR13, RZ, 0x3c, !PT ;  /* 0x0000000d04047c12 */ /* 0x000fc6000f8e3cff */
[----:B------:R-:W-:Y:S01]  /*03c0*/  UMOV UR7, UR5 ;  /* 0x0000000500077c82 */ /* 0x000fe20008000000 */
[----:B------:R-:W-:Y:S01]  /*03d0*/  IMAD.HI.U32 R2, R3, R7, R2 ;  /* 0x0000000703027227 */ /* 0x000fe200078e0002 */
[----:B------:R-:W-:Y:S01]  /*03e0*/  UIADD3 UR4, UPT, UPT, -UR7, URZ, URZ ;  /* 0x000000ff07047290 */ /* 0x000fe2000fffe1ff */
[----:B------:R-:W-:Y:S02]  /*03f0*/  ISETP.GE.AND P1, PT, R4, RZ, PT ;  /* 0x000000ff0400720c */ /* 0x000fe40003f26270 */
[----:B------:R-:W-:Y:S01]  /*0400*/  IMAD.MOV.U32 R3, RZ, RZ, R8 ;  /* 0x000000ffff037224 */ /* 0x000fe200078e0008 */
[----:B------:R-:W-:Y:S01]  /*0410*/  UIMAD UR4, UR9, UR4, UR11 ;  /* 0x00000004090472a4 */ /* 0x000fe2000f8e020b */
[----:B------:R-:W-:Y:S02]  /*0420*/  CS2R R8, SRZ ;  /* 0x0000000000087805 */ /* 0x000fe4000001ff00 */
[----:B------:R-:W-:Y:S01]  /*0430*/  IMAD.HI.U32 R2, R2, R3, RZ ;  /* 0x0000000302027227 */ /* 0x000fe200078e00ff */
[----:B------:R-:W-:-:S04]  /*0440*/  UISETP.GE.U32.AND UP0, UPT, UR4, UR9, UPT ;  /* 0x000000090400728c */ /* 0x000fc8000bf06070 */
[----:B------:R-:W-:Y:S01]  /*0450*/  R2UR UR10, R2 ;  /* 0x00000000020a72ca */ /* 0x000fe200000e0000 */
[----:B0-----:R-:W-:-:S06]  /*0460*/  VIADD R2, R0, 0xffffffe ;  /* 0x0ffffffe00027836 */ /* 0x001fcc0000000000 */
[----:B------:R-:W-:Y:S01]  /*0470*/  @UP0 UIADD3 UR4, UPT, UPT, -UR9, UR4, URZ ;  /* 0x0000000409040290 */ /* 0x000fe2000fffe1ff */
[----:B------:R-:W0:Y:S01]  /*0480*/  F2I.FTZ.U32.TRUNC.NTZ R2, R2 ;  /* 0x0000000200027305 */ /* 0x000e22000021f000 */
[----:B------:R-:W-:Y:S02]  /*0490*/  @UP0 UIADD3 UR7, UPT, UPT, UR7, 0x1, URZ ;  /* 0x0000000107070890 */ /* 0x000fe4000fffe0ff */
[----:B------:R-:W-:Y:S02]  /*04a0*/  UISETP.GE.U32.AND UP1, UPT, UR4, UR9, UPT ;  /* 0x000000090400728c */ /* 0x000fe4000bf26070 */
[----:B------:R-:W-:-:S04]  /*04b0*/  IMAD R0, RZ, RZ, -UR10 ;  /* 0x8000000aff007e24 */ /* 0x000fc8000f8e02ff */
[----:B------:R-:W-:Y:S02]  /*04c0*/  IMAD R0, R5, R0, R3 ;  /* 0x0000000005007224 */ /* 0x000fe400078e0203 */
[----:B------:R-:W-:-:S03]  /*04d0*/  IMAD.U32 R3, RZ, RZ, UR10 ;  /* 0x0000000aff037e24 */ /* 0x000fc6000f8e00ff */
[----:B------:R-:W-:Y:S01]  /*04e0*/  @UP1 UIADD3 UR7, UPT, UPT, UR7, 0x1, URZ ;  /* 0x0000000107071890 */ /* 0x000fe2000fffe0ff */
[----:B0-----:R-:W-:Y:S01]  /*04f0*/  R2UR UR5, R2 ;  /* 0x00000000020572ca */ /* 0x001fe200000e0000 */
[----:B------:R-:W-:Y:S01]  /*0500*/  @!UP2 ULOP3.LUT UR7, URZ, UR9, URZ, 0x33, !UPT ;  /* 0x00000009ff07a292 */ /* 0x000fe2000f8e33ff */
[----:B------:R-:W-:Y:S01]  /*0510*/  ISETP.GT.U32.AND P0, PT, R5, R0, PT ;  /* 0x000000000500720c */ /* 0x000fe20003f04070 */
[----:B------:R-:W-:Y:S02]  /*0520*/  UISETP.NE.AND UP2, UPT, UR13, URZ, UPT ;  /* 0x000000ff0d00728c */ /* 0x000fe4000bf45270 */
[----:B------:R-:W-:Y:S01]  /*0530*/  UIADD3 UR4, UPT, UPT, -UR7, URZ, URZ ;  /* 0x000000ff07047290 */ /* 0x000fe2000fffe1ff */
[----:B------:R-:W-:-:S03]  /*0540*/  VOTEU.ANY UP1, P1 ;  /* 0x0000000000ff7886 */ /* 0x000fc60000820100 */
[----:B------:R-:W-:-:S03]  /*0550*/  UIMAD UR9, UR9, UR4, UR11 ;  /* 0x00000004090972a4 */ /* 0x000fc6000f8e020b */
[----:B------:R-:W-:Y:S01]  /*0560*/  UMOV UR4, URZ ;  /* 0x000000ff00047c82 */ /* 0x000fe20008000000 */
[----:B------:R-:W-:Y:S02]  /*0570*/  UIADD3 UR11, UPT, UPT, URZ, -UR5, URZ ;  /* 0x80000005ff0b7290 */ /* 0x000fe4000fffe0ff */
[----:B------:R-:W-:Y:S02]  /*0580*/  IMAD.U32 R2, RZ, RZ, UR9 ;  /* 0x00000009ff027e24 */ /* 0x000fe4000f8e00ff */
[----:B------:R-:W-:Y:S01]  /*0590*/  @!P0 VIADD R3, R3, 0x1 ;  /* 0x0000000103038836 */ /* 0x000fe20000000000 */
[----:B------:R-:W-:Y:S01]  /*05a0*/  UIMAD UR11, UR11, UR17, URZ ;  /* 0x000000110b0b72a4 */ /* 0x000fe2000f8e02ff */
[----:B------:R-:W-:Y:S01]  /*05b0*/  @!P0 IMAD.IADD R0, R0, 0x1, -R5 ;  /* 0x0000000100008824 */ /* 0x000fe200078e0a05 */
[----:B------:R-:W-:Y:S02]  /*05c0*/  IABS R2, R2 ;  /* 0x0000000200027213 */ /* 0x000fe40000000000 */
[----:B------:R-:W-:Y:S01]  /*05d0*/  @!P0 R2UR UR10, R3 ;  /* 0x00000000030a82ca */ /* 0x000fe200000e0000 */
[----:B------:R-:W-:Y:S01]  /*05e0*/  UIMAD.WIDE.U32 UR4, UR5, UR11, UR4 ;  /* 0x0000000b050472a5 */ /* 0x000fe2000f8e0004 */
[----:B------:R-:W-:-:S02]  /*05f0*/  ISETP.GE.U32.AND P0, PT, R0, R5, PT ;  /* 0x000000050000720c */ /* 0x000fc40003f06070 */
[----:B------:R-:W-:Y:S02]  /*0600*/  R2UR UR12, R2 ;  /* 0x00000000020c72ca */ /* 0x000fe400000e0000 */
[----:B------:R-:W-:Y:S02]  /*0610*/  MOV R0, R6 ;  /* 0x0000000600007202 */ /* 0x000fe40000000f00 */
[----:B--2---:R-:W-:Y:S02]  /*0620*/  SHF.R.U32.HI R5, RZ, 0x2, R13 ;  /* 0x00000002ff057819 */ /* 0x004fe4000001160d */
[----:B------:R-:W-:-:S03]  /*0630*/  R2UR UR11, R0 ;  /* 0x00000000000b72ca */ /* 0x000fc600000e0000 */
[----:B------:R-:W-:-:S04]  /*0640*/  IMAD.U32 R0, RZ, RZ, UR10 ;  /* 0x0000000aff007e24 */ /* 0x000fc8000f8e00ff */
[----:B------:R-:W-:Y:S01]  /*0650*/  UIMAD.WIDE.U32 UR4, UR5, UR12, URZ ;  /* 0x0000000c050472a5 */ /* 0x000fe2000f8e00ff */
[----:B------:R-:W-:-:S05]  /*0660*/  @P0 VIADD R0, R0, 0x1 ;  /* 0x0000000100000836 */ /* 0x000fca0000000000 */
[----:B------:R-:W-:Y:S01]  /*0670*/  UIMAD UR4, UR5, UR11, UR12 ;  /* 0x0000000b050472a4 */ /* 0x000fe2000f8e020c */
[----:B------:R-:W-:-:S03]  /*0680*/  @P0 R2UR UR10, R0 ;  /* 0x00000000000a02ca */ /* 0x000fc600000e0000 */
[----:B------:R-:W-:-:S10]  /*0690*/  UISETP.GT.U32.AND UP0, UPT, UR17, UR4, UPT ;  /* 0x000000041100728c */ /* 0x000fd4000bf04070 */
[----:B------:R-:W-:Y:S02]  /*06a0*/  @!UP1 UIADD3 UR10, UPT, UPT, -UR10, URZ, URZ ;  /* 0x000000ff0a0a9290 */ /* 0x000fe4000fffe1ff */
[----:B------:R-:W-:Y:S02]  /*06b0*/  @!UP0 UIADD3 UR4, UPT, UPT, UR4, -UR17, URZ ;  /* 0x8000001104048290 */ /* 0x000fe4000fffe0ff */
[----:B------:R-:W-:Y:S02]  /*06c0*/  @!UP2 ULOP3.LUT UR10, URZ, UR13, URZ, 0x33, !UPT ;  /* 0x0000000dff0aa292 */ /* 0x000fe4000f8e33ff */
[----:B------:R-:W-:Y:S02]  /*06d0*/  UISETP.GE.U32.AND UP1, UPT, UR4, UR17, UPT ;  /* 0x000000110400728c */ /* 0x000fe4000bf26070 */
[----:B------:R-:W-:Y:S02]  /*06e0*/  ULOP3.LUT UR4, UR9, UR8, URZ, 0x3c, !UPT ;  /* 0x0000000809047292 */ /* 0x000fe4000f8e3cff */
[----:B------:R-:W-:-:S02]  /*06f0*/  @!UP0 UIADD3 UR5, UPT, UPT, UR5, 0x1, URZ ;  /* 0x0000000105058890 */ /* 0x000fc4000fffe0ff */
[----:B------:R-:W-:Y:S02]  /*0700*/  UIADD3 UR11, UPT, UPT, UR10, -0x1, URZ ;  /* 0xffffffff0a0b7890 */ /* 0x000fe4000fffe0ff */
[----:B------:R-:W-:Y:S02]  /*0710*/  UISETP.GE.AND UP0, UPT, UR4, URZ, UPT ;  /* 0x000000ff0400728c */ /* 0x000fe4000bf06270 */
[----:B------:R-:W-:Y:S02]  /*0720*/  UIMAD UR4, UR11, UR13, UR7 ;  /* 0x0000000d0b0472a4 */ /* 0x000fe4000f8e0207 */
[----:B------:R-:W-:Y:S02]  /*0730*/  @UP1 UIADD3 UR5, UPT, UPT, UR5, 0x1, URZ ;  /* 0x0000000105051890 */ /* 0x000fe4000fffe0ff */
[----:B------:R-:W-:Y:S02]  /*0740*/  USHF.L.U32 UR4, UR4, 0x5, URZ ;  /* 0x0000000504047899 */ /* 0x000fe400080006ff */
[----:B------:R-:W-:-:S03]  /*0750*/  UISETP.NE.AND UP2, UPT, UR8, URZ, UPT ;  /* 0x000000ff0800728c */ /* 0x000fc6000bf45270 */
[----:B------:R-:W-:Y:S02]  /*0760*/  UMOV UR12, UR5 ;  /* 0x00000005000c7c82 */ /* 0x000fe40008000000 */
[----:B------:R-:W-:Y:S02]  /*0770*/  @!UP0 UIADD3 UR12, UPT, UPT, -UR12, URZ, URZ ;  /* 0x000000ff0c0c8290 */ /* 0x000fe4000fffe1ff */
[----:B------:R-:W-:Y:S02]  /*0780*/  UISETP.GE.AND UP0, UPT, UR4, UR18, UPT ;  /* 0x000000120400728c */ /* 0x000fe4000bf06270 */
[----:B------:R-:W-:Y:S02]  /*0790*/  USHF.R.S32.HI UR4, URZ, 0x1f, UR6 ;  /* 0x0000001fff047899 */ /* 0x000fe40008011406 */
[----:B------:R-:W-:Y:S02]  /*07a0*/  @!UP2 ULOP3.LUT UR12, URZ, UR8, URZ, 0x33, !UPT ;  /* 0x00000008ff0ca292 */ /* 0x000fe4000f8e33ff */
[----:B------:R-:W-:-:S02]  /*07b0*/  ULEA.HI UR4, UR4, UR6, URZ, 0x3 ;  /* 0x0000000604047291 */ /* 0x000fc4000f8f18ff */
[----:B------:R-:W-:-:S03]  /*07c0*/  UIADD3 UR5, UPT, UPT, -UR12, URZ, URZ ;  /* 0x000000ff0c057290 */ /* 0x000fc6000fffe1ff */
[----:B------:R-:W-:Y:S02]  /*07d0*/  @!UP0 UIADD3 UR11, UPT, UPT, UR10, URZ, URZ ;  /* 0x000000ff0a0b8290 */ /* 0x000fe4000fffe0ff */
[----:B------:R-:W-:Y:S02]  /*07e0*/  UIMAD UR8, UR8, UR5, UR9 ;  /* 0x00000005080872a4 */ /* 0x000fe4000f8e0209 */
[----:B------:R-:W-:Y:S02]  /*07f0*/  UISETP.GE.AND UP0, UPT, UR11, 0x1, UPT ;  /* 0x000000010b00788c */ /* 0x000fe4000bf06270 */
[----:B------:R-:W-:-:S07]  /*0800*/  USHF.L.U32 UR10, UR8, 0x6, URZ ;  /* 0x00000006080a7899 */ /* 0x000fce00080006ff */
[----:B----4-:R-:W-:Y:S05]  /*0810*/  BRA.U !UP0, `(.L_x_0) ;  /* 0x0000001908a47547 */ /* 0x010fea000b800000 */
[----:B------:R-:W0:Y:S01]  /*0820*/  LDC R6, c[0x0][0x380] ;  /* 0x0000e000ff067b82 */ /* 0x000e220000000800 */
[----:B------:R-:W-:Y:S01]  /*0830*/  USHF.L.U32 UR9, UR7, 0x5, URZ ;  /* 0x0000000507097899 */ /* 0x000fe200080006ff */
[----:B------:R-:W-:Y:S01]  /*0840*/  SHF.R.U32.HI R25, RZ, 0x3, R13 ;  /* 0x00000003ff197819 */ /* 0x000fe2000001160d */
[----:B------:R-:W-:Y:S01]  /*0850*/  USHF.R.S32.HI UR5, URZ, 0x3, UR4 ;  /* 0x00000003ff057899 */ /* 0x000fe20008011404 */
[----:B------:R-:W-:Y:S01]  /*0860*/  IMAD R16, R12, 0x8, R5 ;  /* 0x000000080c107824 */ /* 0x000fe200078e0205 */
[----:B------:R-:W1:Y:S01]  /*0870*/  LDCU.128 UR20, c[0x0][0x390] ;  /* 0x00007200ff1477ac */ /* 0x000e620008000c00 */
[----:B------:R-:W-:Y:S02]  /*0880*/  IMAD.U32 R5, RZ, RZ, UR12 ;  /* 0x0000000cff057e24 */ /* 0x000fe4000f8e00ff */
[----:B------:R-:W-:Y:S01]  /*0890*/  IMAD.U32 R7, RZ, RZ, UR9 ;  /* 0x00000009ff077e24 */ /* 0x000fe2000f8e00ff */
[----:B------:R-:W-:Y:S01]  /*08a0*/  USHF.L.U32 UR4, UR8, 0x3, URZ ;  /* 0x0000000308047899 */ /* 0x000fe200080006ff */
[----:B------:R-:W-:Y:S01]  /*08b0*/  IMAD R10, R5, 0x10, R16 ;  /* 0x00000010050a7824 */ /* 0x000fe200078e0210 */
[----:B------:R-:W-:Y:S01]  /*08c0*/  UIMAD UR8, UR9, UR5, URZ ;  /* 0x00000005090872a4 */ /* 0x000fe2000f8e02ff */
[----:B------:R-:W-:-:S05]  /*08d0*/  IMAD.SHL.U32 R23, R13, 0x8, RZ ;  /* 0x000000080d177824 */ /* 0x000fca00078e00ff */
[----:B------:R-:W-:Y:S02]  /*08e0*/  LOP3.LUT R17, R23, 0x18, RZ, 0xc0, !PT ;  /* 0x0000001817117812 */ /* 0x000fe400078ec0ff */
[----:B0-----:R-:W-:-:S04]  /*08f0*/  IABS R9, R6 ;  /* 0x0000000600097213 */ /* 0x001fc80000000000 */
[----:B------:R-:W0:Y:S08]  /*0900*/  I2F.RP R0, R9 ;  /* 0x0000000900007306 */ /* 0x000e300000209400 */
[----:B0-----:R-:W0:Y:S02]  /*0910*/  MUFU.RCP R0, R0 ;  /* 0x0000000000007308 */ /* 0x001e240000001000 */
[----:B0-----:R-:W-:Y:S01]  /*0920*/  VIADD R2, R0, 0xffffffe ;  /* 0x0ffffffe00027836 */ /* 0x001fe20000000000 */
[----:B------:R-:W-:-:S05]  /*0930*/  IABS R0, R7 ;  /* 0x0000000700007213 */ /* 0x000fca0000000000 */
[----:B------:R0:W2:Y:S02]  /*0940*/  F2I.FTZ.U32.TRUNC.NTZ R3, R2 ;  /* 0x0000000200037305 */ /* 0x0000a4000021f000 */
[----:B0-----:R-:W-:Y:S02]  /*0950*/  IMAD.MOV.U32 R2, RZ, RZ, RZ ;  /* 0x000000ffff027224 */ /* 0x001fe400078e00ff */
[----:B--2---:R-:W-:-:S04]  /*0960*/  IMAD.MOV R4, RZ, RZ, -R3 ;  /* 0x000000ffff047224 */ /* 0x004fc800078e0a03 */
[----:B------:R-:W-:-:S04]  /*0970*/  IMAD R11, R4, R9, RZ ;  /* 0x00000009040b7224 */ /* 0x000fc800078e02ff */
[----:B------:R-:W-:-:S06]  /*0980*/  IMAD.HI.U32 R3, R3, R11, R2 ;  /* 0x0000000b03037227 */ /* 0x000fcc00078e0002 */
[----:B------:R-:W-:-:S04]  /*0990*/  IMAD.HI.U32 R4, R3, R0, RZ ;  /* 0x0000000003047227 */ /* 0x000fc800078e00ff */
[----:B------:R-:W-:Y:S02]  /*09a0*/  IMAD.MOV R2, RZ, RZ, -R4 ;  /* 0x000000ffff027224 */ /* 0x000fe400078e0a04 */
[----:B------:R-:W-:Y:S02]  /*09b0*/  IMAD R3, R25, UR5, RZ ;  /* 0x0000000519037c24 */ /* 0x000fe4000f8e02ff */
[----:B------:R-:W-:Y:S01]  /*09c0*/  IMAD R0, R9, R2, R0 ;  /* 0x0000000209007224 */ /* 0x000fe200078e0200 */
[----:B------:R-:W-:-:S04]  /*09d0*/  LOP3.LUT R2, R6, UR9, RZ, 0x3c, !PT ;  /* 0x0000000906027c12 */ /* 0x000fc8000f8e3cff */
[----:B------:R-:W-:Y:S02]  /*09e0*/  ISETP.GT.U32.AND P2, PT, R9, R0, PT ;  /* 0x000000000900720c */ /* 0x000fe40003f44070 */
[----:B------:R-:W-:Y:S01]  /*09f0*/  ISETP.GE.AND P1, PT, R2, RZ, PT ;  /* 0x000000ff0200720c */ /* 0x000fe20003f26270 */
[----:B------:R-:W-:-:S04]  /*0a00*/  IMAD R2, R12, UR5, RZ ;  /* 0x000000050c027c24 */ /* 0x000fc8000f8e02ff */
[----:B------:R-:W-:-:S06]  /*0a10*/  IMAD.SHL.U32 R2, R2, 0x4, RZ ;  /* 0x0000000402027824 */ /* 0x000fcc00078e00ff */
[-C--:B------:R-:W-:Y:S01]  /*0a20*/  @!P2 IADD3 R0, PT, PT, R0, -R9.reuse, RZ ;  /* 0x800000090000a210 */ /* 0x080fe20007ffe0ff */
[----:B------:R-:W-:Y:S01]  /*0a30*/  @!P2 VIADD R4, R4, 0x1 ;  /* 0x000000010404a836 */ /* 0x000fe20000000000 */
[----:B------:R-:W-:Y:S02]  /*0a40*/  ISETP.NE.AND P2, PT, R6, RZ, PT ;  /* 0x000000ff0600720c */ /* 0x000fe40003f45270 */
[----:B------:R-:W-:Y:S02]  /*0a50*/  ISETP.GE.U32.AND P0, PT, R0, R9, PT ;  /* 0x000000090000720c */ /* 0x000fe40003f06070 */
[----:B------:R-:W-:-:S04]  /*0a60*/  LOP3.LUT R0, R13, 0x7, RZ, 0xc0, !PT ;  /* 0x000000070d007812 */ /* 0x000fc800078ec0ff */
[----:B------:R-:W-:Y:S02]  /*0a70*/  IADD3 R42, P3, P4, R2, R3, R0 ;  /* 0x00000003022a7210 */ /* 0x000fe40007c7e000 */
[----:B------:R-:W-:Y:S02]  /*0a80*/  SHF.R.S32.HI R3, RZ, 0x1f, R3 ;  /* 0x0000001fff037819 */ /* 0x000fe40000011403 */
[----:B------:R-:W-:-:S03]  /*0a90*/  SHF.R.S32.HI R0, RZ, 0x1f, R2 ;  /* 0x0000001fff007819 */ /* 0x000fc60000011402 */
[----:B------:R-:W-:Y:S01]  /*0aa0*/  @P0 VIADD R4, R4, 0x1 ;  /* 0x0000000104040836 */ /* 0x000fe20000000000 */
[----:B------:R-:W-:Y:S02]  /*0ab0*/  IADD3.X R3, PT, PT, R0, R3, RZ, P3, P4 ;  /* 0x0000000300037210 */ /* 0x000fe40001fe84ff */
[----:B------:R-:W-:Y:S01]  /*0ac0*/  IADD3 R42, P3, PT, R42, UR4, RZ ;  /* 0x000000042a2a7c10 */ /* 0x000fe2000ff7e0ff */
[----:B------:R-:W-:Y:S01]  /*0ad0*/  IMAD.MOV.U32 R2, RZ, RZ, R4 ;  /* 0x000000ffff027224 */ /* 0x000fe200078e0004 */
[----:B------:R-:W-:Y:S01]  /*0ae0*/  ISETP.GE.U32.AND P0, PT, R10, UR16, PT ;  /* 0x000000100a007c0c */ /* 0x000fe2000bf06070 */
[----:B------:R-:W-:Y:S01]  /*0af0*/  IMAD.U32 R4, RZ, RZ, UR8 ;  /* 0x00000008ff047e24 */ /* 0x000fe2000f8e00ff */
[----:B------:R-:W0:Y:S01]  /*0b00*/  LDCU.64 UR16, c[0x0][0x3a0] ;  /* 0x00007400ff1077ac */ /* 0x000e220008000a00 */
[----:B------:R-:W-:Y:S01]  /*0b10*/  IMAD.X R41, RZ, RZ, R3, P3 ;  /* 0x000000ffff297224 */ /* 0x000fe200018e0603 */
[----:B------:R-:W-:Y:S01]  /*0b20*/  @!P1 IADD3 R2, PT, PT, -R2, RZ, RZ ;  /* 0x000000ff02029210 */ /* 0x000fe20007ffe1ff */
[----:B------:R-:W-:Y:S01]  /*0b30*/  IMAD R10, R10, UR18, RZ ;  /* 0x000000120a0a7c24 */ /* 0x000fe2000f8e02ff */
[----:B------:R-:W-:-:S02]  /*0b40*/  IADD3 R0, P1, PT, R42, UR8, RZ ;  /* 0x000000082a007c10 */ /* 0x000fc4000ff3e0ff */
[----:B------:R-:W-:Y:S02]  /*0b50*/  @!P2 LOP3.LUT R2, RZ, R6, RZ, 0x33, !PT ;  /* 0x00000006ff02a212 */ /* 0x000fe400078e33ff */
[----:B-1----:R-:W-:Y:S02]  /*0b60*/  LEA R14, P2, R0, UR20, 0x2 ;  /* 0x00000014000e7c11 */ /* 0x002fe4000f8410ff */
[----:B------:R-:W-:Y:S01]  /*0b70*/  LEA.HI.X.SX32 R3, R4, R41, 0x1, P1 ;  /* 0x0000002904037211 */ /* 0x000fe200008f0eff */
[----:B------:R-:W-:Y:S01]  /*0b80*/  IMAD.U32 R4, RZ, RZ, UR4 ;  /* 0x00000004ff047e24 */ /* 0x000fe2000f8e00ff */
[----:B------:R-:W-:Y:S02]  /*0b90*/  USHF.L.U32 UR4, UR5, 0x3, URZ ;  /* 0x0000000305047899 */ /* 0x000fe400080006ff */
[----:B------:R-:W-:Y:S01]  /*0ba0*/  LEA.HI.X R15, R0, UR21, R3, 0x2, P2 ;  /* 0x00000015000f7c11 */ /* 0x000fe200090f1403 */
[----:B------:R-:W-:Y:S01]  /*0bb0*/  IMAD R0, R2, UR5, RZ ;  /* 0x0000000502007c24 */ /* 0x000fe2000f8e02ff */
[----:B------:R-:W-:-:S02]  /*0bc0*/  LOP3.LUT R3, R4, 0x7, R13, 0xf8, !PT ;  /* 0x0000000704037812 */ /* 0x000fc400078ef80d */
[----:B------:R-:W1:Y:S01]  /*0bd0*/  @!P0 LDC.64 R4, c[0x0][0x388] ;  /* 0x0000e200ff048b82 */ /* 0x000e620000000a00 */
[----:B------:R-:W-:Y:S01]  /*0be0*/  IMAD.U32 R9, RZ, RZ, UR4 ;  /* 0x00000004ff097e24 */ /* 0x000fe2000f8e00ff */
[----:B------:R-:W-:Y:S02]  /*0bf0*/  IADD3 R6, P1, PT, R3, R0, RZ ;  /* 0x0000000003067210 */ /* 0x000fe40007f3e0ff */
[----:B------:R-:W-:Y:S01]  /*0c00*/  LOP3.LUT R23, R23, 0x38, RZ, 0xc0, !PT ;  /* 0x0000003817177812 */ /* 0x000fe200078ec0ff */
[----:B------:R-:W-:Y:S01]  /*0c10*/  IMAD.WIDE R8, R9, 0x4, R14 ;  /* 0x0000000409087825 */ /* 0x000fe200078e020e */
[----:B------:R-:W-:Y:S01]  /*0c20*/  LEA.HI.X.SX32 R11, R0, RZ, 0x1, P1 ;  /* 0x000000ff000b7211 */ /* 0x000fe200008f0eff */
[----:B------:R-:W-:Y:S01]  /*0c30*/  UIMAD UR8, UR5, 0x18, URZ ;  /* 0x00000018050878a4 */ /* 0x000fe2000f8e02ff */
[C---:B0-----:R-:W-:Y:S01]  /*0c40*/  LEA R20, P1, R6.reuse, UR16, 0x2 ;  /* 0x0000001006147c11 */ /* 0x041fe2000f8210ff */
[----:B------:R-:W2:Y:S03]  /*0c50*/  LDG.E.CONSTANT R18, desc[UR14][R14.64] ;  /* 0x0000000e0e127981 */ /* 0x000ea6000c1e9900 */
[----:B------:R-:W-:Y:S01]  /*0c60*/  LEA.HI.X R21, R6, UR17, R11, 0x2, P1 ;  /* 0x0000001106157c11 */ /* 0x000fe200088f140b */
[----:B------:R0:W3:Y:S01]  /*0c70*/  LDG.E.CONSTANT R19, desc[UR14][R8.64] ;  /* 0x0000000e08137981 */ /* 0x0000e2000c1e9900 */
[----:B------:R-:W-:Y:S01]  /*0c80*/  IADD3 R0, P1, PT, R10, R17, RZ ;  /* 0x000000110a007210 */ /* 0x000fe20007f3e0ff */
[----:B------:R-:W-:-:S02]  /*0c90*/  IMAD R11, R2, UR6, RZ ;  /* 0x00000006020b7c24 */ /* 0x000fc4000f8e02ff */
[----:B------:R-:W-:Y:S01]  /*0ca0*/  VIADD R40, R23, UR10 ;  /* 0x0000000a17287c36 */ /* 0x000fe20008000000 */
[----:B------:R-:W4:Y:S01]  /*0cb0*/  LDG.E.CONSTANT R20, desc[UR14][R20.64] ;  /* 0x0000000e14147981 */ /* 0x000f22000c1e9900 */
[----:B------:R-:W-:Y:S02]  /*0cc0*/  LEA.HI.X.SX32 R2, R10, RZ, 0x1, P1 ;  /* 0x000000ff0a027211 */ /* 0x000fe400008f0eff */
[----:B------:R-:W-:Y:S01]  /*0cd0*/  @!P0 IADD3 R10, P1, PT, R0, UR9, RZ ;  /* 0x00000009000a8c10 */ /* 0x000fe2000ff3e0ff */
[----:B------:R-:W-:Y:S01]  /*0ce0*/  USHF.L.U32 UR4, UR5, 0x4, URZ ;  /* 0x0000000405047899 */ /* 0x000fe200080006ff */
[----:B------:R-:W-:Y:S02]  /*0cf0*/  IADD3 R6, P2, PT, R40, R11, RZ ;  /* 0x0000000b28067210 */ /* 0x000fe40007f5e0ff */
[----:B------:R-:W-:Y:S02]  /*0d00*/  @!P0 LEA.HI.X.SX32 R7, R7, R2, 0x1, P1 ;  /* 0x0000000207078211 */ /* 0x000fe400008f0eff */
[----:B-1----:R-:W-:-:S02]  /*0d10*/  @!P0 LEA R26, P1, R10, R4, 0x1 ;  /* 0x000000040a1a8211 */ /* 0x002fc400078208ff */
[----:B------:R-:W-:Y:S02]  /*0d20*/  LEA R4, P3, R6, UR22, 0x1 ;  /* 0x0000001606047c11 */ /* 0x000fe4000f8608ff */
[----:B------:R-:W-:Y:S01]  /*0d30*/  LEA.HI.X.SX32 R11, R11, RZ, 0x1, P2 ;  /* 0x000000ff0b0b7211 */ /* 0x000fe200010f0eff */
[----:B------:R-:W-:Y:S01]  /*0d40*/  IMAD.U32 R29, RZ, RZ, UR4 ;  /* 0x00000004ff1d7e24 */ /* 0x000fe2000f8e00ff */
[----:B------:R-:W-:Y:S02]  /*0d50*/  MOV R31, UR8 ;  /* 0x00000008001f7c02 */ /* 0x000fe40008000f00 */
[----:B------:R-:W-:Y:S02]  /*0d60*/  @!P0 LEA.HI.X R27, R10, R5, R7, 0x1, P1 ;  /* 0x000000050a1b8211 */ /* 0x000fe400008f0c07 */
[----:B0-----:R-:W-:Y:S02]  /*0d70*/  CS2R R8, SRZ ;  /* 0x0000000000087805 */ /* 0x001fe4000001ff00 */
[----:B------:R-:W-:-:S02]  /*0d80*/  LEA.HI.X R5, R6, UR23, R11, 0x1, P3 ;  /* 0x0000001706057c11 */ /* 0x000fc400098f0c0b */
[----:B------:R-:W-:Y:S01]  /*0d90*/  CS2R R10, SRZ ;  /* 0x00000000000a7805 */ /* 0x000fe2000001ff00 */
[----:B------:R-:W-:-:S04]  /*0da0*/  IMAD.WIDE R28, R29, 0x4, R14 ;  /* 0x000000041d1c7825 */ /* 0x000fc800078e020e */
[----:B------:R-:W-:Y:S01]  /*0db0*/  IMAD.WIDE R30, R31, 0x4, R14 ;  /* 0x000000041f1e7825 */ /* 0x000fe200078e020e */
[----:B------:R-:W5:Y:S04]  /*0dc0*/  LDG.E.128.CONSTANT R4, desc[UR14][R4.64] ;  /* 0x0000000e04047981 */ /* 0x000f68000c1e9d00 */
[----:B------:R0:W2:Y:S04]  /*0dd0*/  @!P0 LDG.E.128.CONSTANT R8, desc[UR14][R26.64] ;  /* 0x0000000e1a088981 */ /* 0x0000a8000c1e9d00 */
[----:B------:R1:W2:Y:S04]  /*0de0*/  LDG.E.CONSTANT R21, desc[UR14][R28.64] ;  /* 0x0000000e1c157981 */ /* 0x0002a8000c1e9900 */
[----:B------:R2:W2:Y:S01]  /*0df0*/  LDG.E.CONSTANT R22, desc[UR14][R30.64] ;  /* 0x0000000e1e167981 */ /* 0x0004a2000c1e9900 */
[----:B------:R-:W1:Y:S01]  /*0e00*/  S2R R33, SR_CgaCtaId ;  /* 0x0000000000217919 */ /* 0x000e620000008800 */
[----:B------:R-:W1:Y:S01]  /*0e10*/  S2R R34, SR_SWINHI ;  /* 0x0000000000227919 */ /* 0x000e620000002f00 */
[----:B------:R-:W-:-:S02]  /*0e20*/  MOV R32, 0x400 ;  /* 0x0000040000207802 */ /* 0x000fc40000000f00 */
[----:B------:R-:W-:-:S03]  /*0e30*/  SHF.R.U32.HI R24, RZ, 0x1, R13 ;  /* 0x00000001ff187819 */ /* 0x000fc6000001160d */
[----:B0-----:R-:W-:Y:S01]  /*0e40*/  VIADD R26, R32, 0x500 ;  /* 0x00000500201a7836 */ /* 0x001fe20000000000 */
[----:B------:R-:W-:Y:S01]  /*0e50*/  LOP3.LUT R24, R24, 0x18, RZ, 0xc0, !PT ;  /* 0x0000001818187812 */ /* 0x000fe200078ec0ff */
[----:B------:R-:W-:Y:S01]  /*0e60*/  IMAD R44, R12, 0x4, R25 ;  /* 0x000000040c2c7824 */ /* 0x000fe200078e0219 */
[----:B------:R-:W-:-:S03]  /*0e70*/  LOP3.LUT R13, R13, 0xf, RZ, 0xc0, !PT ;  /* 0x0000000f0d0d7812 */ /* 0x000fc600078ec0ff */
[----:B------:R-:W-:Y:S02]  /*0e80*/  IMAD R14, R12, 0x20, R24 ;  /* 0x000000200c0e7824 */ /* 0x000fe400078e0218 */
[----:B------:R-:W-:Y:S02]  /*0e90*/  IMAD.MOV.U32 R12, RZ, RZ, 0x2c00 ;  /* 0x00002c00ff0c7424 */ /* 0x000fe400078e00ff */
[--C-:B------:R-:W-:Y:S02]  /*0ea0*/  IMAD R44, R44, 0x48, R23.reuse ;  /* 0x000000482c2c7824 */ /* 0x100fe400078e0217 */
[----:B------:R-:W-:Y:S01]  /*0eb0*/  IMAD R15, R13, 0x48, R14 ;  /* 0x000000480d0f7824 */ /* 0x000fe200078e020e */
[----:B------:R-:W-:Y:S01]  /*0ec0*/  PRMT R23, R12, 0x7610, R23 ;  /* 0x000076100c177816 */ /* 0x000fe20000000017 */
[----:B------:R-:W-:Y:S01]  /*0ed0*/  IMAD.MOV.U32 R25, RZ, RZ, 0x64006400 ;  /* 0x64006400ff197424 */ /* 0x000fe200078e00ff */
[C---:B-1----:R-:W-:Y:S02]  /*0ee0*/  LEA R27, R33.reuse, R26, 0x18 ;  /* 0x0000001a211b7211 */ /* 0x042fe400078ec0ff */
[----:B------:R-:W-:-:S02]  /*0ef0*/  LEA R32, R33, R32, 0x18 ;  /* 0x0000002021207211 */ /* 0x000fc400078ec0ff */
[----:B------:R-:W-:Y:S02]  /*0f00*/  MOV R46, R27 ;  /* 0x0000001b002e7202 */ /* 0x000fe40000000f00 */
[----:B------:R-:W-:Y:S01]  /*0f10*/  MOV R47, R34 ;  /* 0x00000022002f7202 */ /* 0x000fe20000000f00 */
[----:B------:R-:W-:Y:S01]  /*0f20*/  IMAD R13, R13, 0x28, R24 ;  /* 0x000000280d0d7824 */ /* 0x000fe200078e0218 */
[----:B------:R-:W-:Y:S02]  /*0f30*/  MOV R48, R32 ;  /* 0x0000002000307202 */ /* 0x000fe40000000f00 */
[----:B------:R-:W-:Y:S01]  /*0f40*/  MOV R49, R34 ;  /* 0x0000002200317202 */ /* 0x000fe20000000f00 */
[----:B------:R-:W-:-:S04]  /*0f50*/  IMAD.WIDE.U32 R46, R15, 0x2, R46 ;  /* 0x000000020f2e7825 */ /* 0x000fc800078e002e */
[----:B------:R-:W-:-:S04]  /*0f60*/  IMAD.WIDE.U32 R48, R13, 0x2, R48 ;  /* 0x000000020d307825 */ /* 0x000fc800078e0030 */
[----:B------:R-:W-:Y:S01]  /*0f70*/  IMAD R43, R16, 0x28, R17 ;  /* 0x00000028102b7824 */ /* 0x000fe200078e0211 */
[----:B------:R-:W-:Y:S01]  /*0f80*/  IADD3 R16, P1, PT, R46, 0x20, RZ ;  /* 0x000000202e107810 */ /* 0x000fe20007f3e0ff */
[----:B------:R-:W-:-:S03]  /*0f90*/  IMAD R44, R44, 0x2, R27 ;  /* 0x000000022c2c7824 */ /* 0x000fc600078e021b */
[----:B------:R-:W-:Y:S01]  /*0fa0*/  LEA R43, R43, R32, 0x1 ;  /* 0x000000202b2b7211 */ /* 0x000fe200078e08ff */
[----:B------:R-:W-:Y:S01]  /*0fb0*/  BAR.SYNC.DEFER_BLOCKING 0x0 ;  /* 0x0000000000007b1d */ /* 0x000fe20000010000 */
[----:B------:R-:W-:Y:S01]  /*0fc0*/  IMAD.X R17, RZ, RZ, R47, P1 ;  /* 0x000000ffff117224 */ /* 0x000fe200008e062f */
[----:B------:R-:W-:-:S04]  /*0fd0*/  UIADD3 UR11, UPT, UPT, -UR11, 0x1, URZ ;  /* 0x000000010b0b7890 */ /* 0x000fc8000fffe1ff */
[----:B------:R-:W-:Y:S01]  /*0fe0*/  UISETP.NE.AND UP0, UPT, UR11, URZ, UPT ;  /* 0x000000ff0b00728c */ /* 0x000fe2000bf05270 */
[----:B---3--:R-:W-:-:S04]  /*0ff0*/  SHF.R.U32.HI R12, RZ, 0x8, R19 ;  /* 0x00000008ff0c7819 */ /* 0x008fc80000011613 */
[C-C-:B------:R-:W-:Y:S02]  /*1000*/  LOP3.LUT R15, R12.reuse, 0xf000f, R25.reuse, 0xea, !PT ;  /* 0x000f000f0c0f7812 */ /* 0x140fe400078eea19 */
[--C-:B------:R-:W-:Y:S02]  /*1010*/  LOP3.LUT R28, R12, 0xf000f0, R25.reuse, 0xea, !PT ;  /* 0x00f000f00c1c7812 */ /* 0x100fe400078eea19 */
[----:B----4-:R-:W-:Y:S02]  /*1020*/  SHF.R.U32.HI R12, RZ, 0x8, R20 ;  /* 0x00000008ff0c7819 */ /* 0x010fe40000011614 */
[C-C-:B------:R-:W-:Y:S02]  /*1030*/  LOP3.LUT R13, R19.reuse, 0xf000f, R25.reuse, 0xea, !PT ;  /* 0x000f000f130d7812 */ /* 0x140fe400078eea19 */
[--C-:B------:R-:W-:Y:S02]  /*1040*/  LOP3.LUT R24, R20, 0xf000f, R25.reuse, 0xea, !PT ;  /* 0x000f000f14187812 */ /* 0x100fe400078eea19 */
[----:B------:R-:W-:-:S02]  /*1050*/  LOP3.LUT R14, R19, 0xf000f0, R25, 0xea, !PT ;  /* 0x00f000f0130e7812 */ /* 0x000fc400078eea19 */
[--C-:B------:R-:W-:Y:S02]  /*1060*/  LOP3.LUT R20, R20, 0xf000f0, R25.reuse, 0xea, !PT ;  /* 0x00f000f014147812 */ /* 0x100fe400078eea19 */
[C-C-:B------:R-:W-:Y:S02]  /*1070*/  LOP3.LUT R19, R12.reuse, 0xf000f, R25.reuse, 0xea, !PT ;  /* 0x000f000f0c137812 */ /* 0x140fe400078eea19 */
[----:B------:R-:W-:Y:S01]  /*1080*/  LOP3.LUT R26, R12, 0xf000f0, R25, 0xea, !PT ;  /* 0x00f000f00c1a7812 */ /* 0x000fe200078eea19 */
[----:B------:R-:W-:Y:S02]  /*1090*/  HADD2 R13, R13, -1024, -1024 ;  /* 0xe400e4000d0d7430 */ /* 0x000fe40000000000 */
[----:B------:R-:W-:Y:S02]  /*10a0*/  HADD2 R24, R24, -1024, -1024 ;  /* 0xe400e40018187430 */ /* 0x000fe40000000000 */
[-C--:B------:R-:W-:Y:S02]  /*10b0*/  HFMA2 R14, R14, R23.reuse.H0_H0, -64, -64 ;  /* 0xd400d4000e0e7431 */ /* 0x080fe40000040017 */
[----:B------:R-:W-:-:S02]  /*10c0*/  HFMA2 R27, R20, R23.H0_H0, -64, -64 ;  /* 0xd400d400141b7431 */ /* 0x000fc40000040017 */
[----:B------:R-:W-:Y:S02]  /*10d0*/  HADD2 R15, R15, -1024, -1024 ;  /* 0xe400e4000f0f7430 */ /* 0x000fe40000000000 */
[----:B------:R-:W-:Y:S02]  /*10e0*/  HADD2 R19, R19, -1024, -1024 ;  /* 0xe400e40013137430 */ /* 0x000fe40000000000 */
[-C--:B------:R-:W-:Y:S02]  /*10f0*/  HFMA2 R28, R28, R23.reuse.H0_H0, -64, -64 ;  /* 0xd400d4001c1c7431 */ /* 0x080fe40000040017 */
[----:B------:R-:W-:Y:S02]  /*1100*/  HFMA2 R26, R26, R23.H0_H0, -64, -64 ;  /* 0xd400d4001a1a7431 */ /* 0x000fe40000040017 */
[----:B------:R-:W-:Y:S02]  /*1110*/  HADD2 R12, R13, -R24 ;  /* 0x800000180d0c7230 */ /* 0x000fe40000000000 */
[----:B------:R-:W-:-:S02]  /*1120*/  HADD2 R13, R14, -R27 ;  /* 0x8000001b0e0d7230 */ /* 0x000fc40000000000 */
[----:B------:R-:W-:Y:S02]  /*1130*/  HADD2 R14, R15, -R19 ;  /* 0x800000130f0e7230 */ /* 0x000fe40000000000 */
[----:B------:R-:W-:Y:S01]  /*1140*/  HADD2 R15, R28, -R26 ;  /* 0x8000001a1c0f7230 */ /* 0x000fe20000000000 */
[----:B------:R-:W-:Y:S01]  /*1150*/  MOV R20, R16 ;  /* 0x0000001000147202 */ /* 0x000fe20000000f00 */
[----:B-----5:R-:W-:Y:S01]  /*1160*/  HFMA2 R12, R12, R4, RZ.H0_H0 ;  /* 0x000000040c0c7231 */ /* 0x020fe200000400ff */
[----:B--2---:R0:W-:Y:S01]  /*1170*/  STS.128 [R43], R8 ;  /* 0x000000082b007388 */ /* 0x0041e20000000c00 */
[----:B------:R-:W-:Y:S01]  /*1180*/  HFMA2 R13, R13, R5, RZ.H0_H0 ;  /* 0x000000050d0d7231 */ /* 0x000fe200000400ff */
[----:B------:R-:W-:Y:S01]  /*1190*/  SHF.R.U32.HI R28, RZ, 0x8, R18 ;  /* 0x00000008ff1c7819 */ /* 0x000fe20000011612 */
[----:B------:R-:W-:Y:S01]  /*11a0*/  HFMA2 R14, R14, R6, RZ.H0_H0 ;  /* 0x000000060e0e7231 */ /* 0x000fe200000400ff */
[----:B------:R-:W-:Y:S01]  /*11b0*/  LOP3.LUT R17, R18, 0xf000f, R25, 0xea, !PT ;  /* 0x000f000f12117812 */ /* 0x000fe200078eea19 */
[----:B------:R-:W-:Y:S01]  /*11c0*/  HFMA2 R15, R15, R7, RZ.H0_H0 ;  /* 0x000000070f0f7231 */ /* 0x000fe200000400ff */
[----:B------:R-:W-:-:S02]  /*11d0*/  SHF.R.U32.HI R30, RZ, 0x8, R21 ;  /* 0x00000008ff1e7819 */ /* 0x000fc40000011615 */
[C-C-:B------:R-:W-:Y:S02]  /*11e0*/  LOP3.LUT R29, R21.reuse, 0xf000f, R25.reuse, 0xea, !PT ;  /* 0x000f000f151d7812 */ /* 0x140fe400078eea19 */
[--C-:B------:R-:W-:Y:S01]  /*11f0*/  LOP3.LUT R32, R21, 0xf000f0, R25.reuse, 0xea, !PT ;  /* 0x00f000f015207812 */ /* 0x100fe200078eea19 */
[----:B------:R1:W-:Y:S01]  /*1200*/  STS.128 [R44+0x480], R12 ;  /* 0x0004800c2c007388 */ /* 0x0003e20000000c00 */
[--C-:B------:R-:W-:Y:S02]  /*1210*/  LOP3.LUT R21, R22, 0xf000f, R25.reuse, 0xea, !PT ;  /* 0x000f000f16157812 */ /* 0x100fe400078eea19 */
[----:B0-----:R-:W-:Y:S02]  /*1220*/  SHF.R.U32.HI R8, RZ, 0x8, R22 ;  /* 0x00000008ff087819 */ /* 0x001fe40000011616 */
[--C-:B------:R-:W-:Y:S02]  /*1230*/  LOP3.LUT R16, R28, 0xf000f, R25.reuse, 0xea, !PT ;  /* 0x000f000f1c107812 */ /* 0x100fe400078eea19 */
[----:B------:R-:W-:-:S02]  /*1240*/  LOP3.LUT R10, R30, 0xf000f, R25, 0xea, !PT ;  /* 0x000f000f1e0a7812 */ /* 0x000fc400078eea19 */
[--C-:B------:R-:W-:Y:S02]  /*1250*/  LOP3.LUT R18, R18, 0xf000f0, R25.reuse, 0xea, !PT ;  /* 0x00f000f012127812 */ /* 0x100fe400078eea19 */
[--C-:B------:R-:W-:Y:S02]  /*1260*/  LOP3.LUT R28, R28, 0xf000f0, R25.reuse, 0xea, !PT ;  /* 0x00f000f01c1c7812 */ /* 0x100fe400078eea19 */
[--C-:B------:R-:W-:Y:S01]  /*1270*/  LOP3.LUT R22, R22, 0xf000f0, R25.reuse, 0xea, !PT ;  /* 0x00f000f016167812 */ /* 0x100fe200078eea19 */
[----:B-1----:R-:W-:Y:S01]  /*1280*/  HADD2 R12, R17, -1024, -1024 ;  /* 0xe400e400110c7430 */ /* 0x002fe20000000000 */
[--C-:B------:R-:W-:Y:S02]  /*1290*/  LOP3.LUT R30, R30, 0xf000f0, R25.reuse, 0xea, !PT ;  /* 0x00f000f01e1e7812 */ /* 0x100fe400078eea19 */
[C-C-:B------:R-:W-:Y:S02]  /*12a0*/  LOP3.LUT R9, R8.reuse, 0xf000f, R25.reuse, 0xea, !PT ;  /* 0x000f000f08097812 */ /* 0x140fe400078eea19 */
[----:B------:R-:W-:Y:S01]  /*12b0*/  LOP3.LUT R8, R8, 0xf000f0, R25, 0xea, !PT ;  /* 0x00f000f008087812 */ /* 0x000fe200078eea19 */
[----:B------:R-:W-:-:S02]  /*12c0*/  HADD2 R29, R29, -1024, -1024 ;  /* 0xe400e4001d1d7430 */ /* 0x000fc40000000000 */
[----:B------:R-:W-:Y:S02]  /*12d0*/  HADD2 R21, R21, -1024, -1024 ;  /* 0xe400e40015157430 */ /* 0x000fe40000000000 */
[----:B------:R-:W-:Y:S02]  /*12e0*/  HADD2 R12, R12, -R24 ;  /* 0x800000180c0c7230 */ /* 0x000fe40000000000 */
[-C--:B------:R-:W-:Y:S02]  /*12f0*/  HFMA2 R18, R18, R23.reuse.H0_H0, -64, -64 ;  /* 0xd400d40012127431 */ /* 0x080fe40000040017 */
[-C--:B------:R-:W-:Y:S02]  /*1300*/  HFMA2 R13, R28, R23.reuse.H0_H0, -64, -64 ;  /* 0xd400d4001c0d7431 */ /* 0x080fe40000040017 */
[-C--:B------:R-:W-:Y:S02]  /*1310*/  HFMA2 R32, R32, R23.reuse.H0_H0, -64, -64 ;  /* 0xd400d40020207431 */ /* 0x080fe40000040017 */
[----:B------:R-:W-:-:S02]  /*1320*/  HFMA2 R22, R22, R23.H0_H0, -64, -64 ;  /* 0xd400d40016167431 */ /* 0x000fc40000040017 */
[-C--:B------:R-:W-:Y:S02]  /*1330*/  HFMA2 R11, R30, R23.reuse.H0_H0, -64, -64 ;  /* 0xd400d4001e0b7431 */ /* 0x080fe40000040017 */
[----:B------:R-:W-:Y:S02]  /*1340*/  HFMA2 R23, R8, R23.H0_H0, -64, -64 ;  /* 0xd400d40008177431 */ /* 0x000fe40000040017 */
[--C-:B------:R-:W-:Y:S02]  /*1350*/  HADD2 R8, R29, -R24.reuse ;  /* 0x800000181d087230 */ /* 0x100fe40000000000 */
[----:B------:R-:W-:Y:S02]  /*1360*/  HADD2 R21, R21, -R24 ;  /* 0x8000001815157230 */ /* 0x000fe40000000000 */
[----:B------:R-:W-:Y:S02]  /*1370*/  HFMA2 R24, R12, R4, RZ.H0_H0 ;  /* 0x000000040c187231 */ /* 0x000fe400000400ff */
[----:B------:R-:W-:-:S02]  /*1380*/  HADD2 R16, R16, -1024, -1024 ;  /* 0xe400e40010107430 */ /* 0x000fc40000000000 */
[----:B------:R-:W-:Y:S02]  /*1390*/  HADD2 R10, R10, -1024, -1024 ;  /* 0xe400e4000a0a7430 */ /* 0x000fe40000000000 */
[----:B------:R-:W-:Y:S02]  /*13a0*/  HADD2 R12, R9, -1024, -1024 ;  /* 0xe400e400090c7430 */ /* 0x000fe40000000000 */
[--C-:B------:R-:W-:Y:S02]  /*13b0*/  HADD2 R18, R18, -R27.reuse ;  /* 0x8000001b12127230 */ /* 0x100fe40000000000 */
[----:B------:R-:W-:Y:S02]  /*13c0*/  HADD2 R32, R32, -R27 ;  /* 0x8000001b20207230 */ /* 0x000fe40000000000 */
[--C-:B------:R-:W-:Y:S02]  /*13d0*/  HADD2 R16, R16, -R19.reuse ;  /* 0x8000001310107230 */ /* 0x100fe40000000000 */
[----:B------:R-:W-:-:S02]  /*13e0*/  HADD2 R10, R10, -R19 ;  /* 0x800000130a0a7230 */ /* 0x000fc40000000000 */
[--C-:B------:R-:W-:Y:S02]  /*13f0*/  HADD2 R13, R13, -R26.reuse ;  /* 0x8000001a0d0d7230 */ /* 0x100fe40000000000 */
[--C-:B------:R-:W-:Y:S02]  /*1400*/  HADD2 R11, R11, -R26.reuse ;  /* 0x8000001a0b0b7230 */ /* 0x100fe40000000000 */
[----:B------:R-:W-:Y:S02]  /*1410*/  HADD2 R22, R22, -R27 ;  /* 0x8000001b16167230 */ /* 0x000fe40000000000 */
[----:B------:R-:W-:Y:S02]  /*1420*/  HADD2 R12, R12, -R19 ;  /* 0x800000130c0c7230 */ /* 0x000fe40000000000 */
[----:B------:R-:W-:Y:S02]  /*1430*/  HADD2 R23, R23, -R26 ;  /* 0x8000001a17177230 */ /* 0x000fe40000000000 */
[----:B------:R-:W-:-:S02]  /*1440*/  HFMA2 R8, R8, R4, RZ.H0_H0 ;  /* 0x0000000408087231 */ /* 0x000fc400000400ff */
[-C--:B------:R-:W-:Y:S02]  /*1450*/  HFMA2 R25, R18, R5.reuse, RZ.H0_H0 ;  /* 0x0000000512197231 */ /* 0x080fe400000400ff */
[----:B------:R-:W-:Y:S02]  /*1460*/  HFMA2 R9, R32, R5, RZ.H0_H0 ;  /* 0x0000000520097231 */ /* 0x000fe400000400ff */
[-C--:B------:R-:W-:Y:S02]  /*1470*/  HFMA2 R26, R16, R6.reuse, RZ.H0_H0 ;  /* 0x00000006101a7231 */ /* 0x080fe400000400ff */
[-C--:B------:R-:W-:Y:S02]  /*1480*/  HFMA2 R27, R13, R7.reuse, RZ.H0_H0 ;  /* 0x000000070d1b7231 */ /* 0x080fe400000400ff */
[----:B------:R-:W-:Y:S02]  /*1490*/  HFMA2 R10, R10, R6, RZ.H0_H0 ;  /* 0x000000060a0a7231 */ /* 0x000fe400000400ff */
[----:B------:R-:W-:-:S02]  /*14a0*/  HFMA2 R11, R11, R7, RZ.H0_H0 ;  /* 0x000000070b0b7231 */ /* 0x000fc400000400ff */
[----:B------:R-:W-:Y:S02]  /*14b0*/  HFMA2 R4, R21, R4, RZ.H0_H0 ;  /* 0x0000000415047231 */ /* 0x000fe400000400ff */
[----:B------:R-:W-:Y:S02]  /*14c0*/  HFMA2 R5, R22, R5, RZ.H0_H0 ;  /* 0x0000000516057231 */ /* 0x000fe400000400ff */
[----:B------:R-:W-:Y:S02]  /*14d0*/  HFMA2 R6, R12, R6, RZ.H0_H0 ;  /* 0x000000060c067231 */ /* 0x000fe400000400ff */
[----:B------:R-:W-:Y:S01]  /*14e0*/  HFMA2 R7, R23, R7, RZ.H0_H0 ;  /* 0x0000000717077231 */ /* 0x000fe200000400ff */
[----:B------:R0:W-:Y:S04]  /*14f0*/  STS.128 [R44], R24 ;  /* 0x000000182c007388 */ /* 0x0001e80000000c00 */
[----:B------:R-:W-:Y:S04]  /*1500*/  STS.128 [R44+0x900], R8 ;  /* 0x000900082c007388 */ /* 0x000fe80000000c00 */
[----:B------:R1:W-:Y:S01]  /*1510*/  STS.128 [R44+0xd80], R4 ;  /* 0x000d80042c007388 */ /* 0x0003e20000000c00 */
[----:B------:R-:W-:Y:S01]  /*1520*/  BAR.SYNC.DEFER_BLOCKING 0x0 ;  /* 0x0000000000007b1d */ /* 0x000fe20000010000 */
[----:B------:R-:W-:-:S02]  /*1530*/  MOV R12, R48 ;  /* 0x00000030000c7202 */ /* 0x000fc40000000f00 */
[----:B------:R-:W-:Y:S02]  /*1540*/  MOV R16, R46 ;  /* 0x0000002e00107202 */ /* 0x000fe40000000f00 */
[----:B------:R-:W-:Y:S02]  /*1550*/  IADD3 R28, P1, PT, R48, 0x20, RZ ;  /* 0x00000020301c7810 */ /* 0x000fe40007f3e0ff */
[----:B------:R-:W-:-:S03]  /*1560*/  IADD3 R30, P2, PT, R46, 0x900, RZ ;  /* 0x000009002e1e7810 */ /* 0x000fc60007f5e0ff */
[----:B------:R-:W-:Y:S01]  /*1570*/  IMAD.X R29, RZ, RZ, R49, P1 ;  /* 0x000000ffff1d7224 */ /* 0x000fe200008e0631 */
[----:B------:R-:W-:Y:S01]  /*1580*/  IADD3 R50, P1, PT, R46, 0x920, RZ ;  /* 0x000009202e327810 */ /* 0x000fe20007f3e0ff */
[--C-:B------:R-:W-:Y:S01]  /*1590*/  IMAD.X R31, RZ, RZ, R47.reuse, P2 ;  /* 0x000000ffff1f7224 */ /* 0x100fe200010e062f */
[----:B------:R-:W-:Y:S04]  /*15a0*/  LDSM.16.M88.4 R12, [R12] ;  /* 0x000000000c0c783b */ /* 0x000fe80000000200 */
[----:B------:R-:W2:Y:S04]  /*15b0*/  LDSM.16.MT88.4 R16, [R16] ;  /* 0x000000001010783b */ /* 0x000ea80000004200 */
[----:B------:R-:W3:Y:S01]  /*15c0*/  LDSM.16.MT88.4 R20, [R20] ;  /* 0x000000001414783b */ /* 0x000ee20000004200 */
[----:B------:R-:W-:Y:S01]  /*15d0*/  IMAD.X R51, RZ, RZ, R47, P1 ;  /* 0x000000ffff337224 */ /* 0x000fe200008e062f */
[----:B0-----:R-:W-:-:S02]  /*15e0*/  MOV R24, R28 ;  /* 0x0000001c00187202 */ /* 0x001fc40000000f00 */
[----:B------:R-:W-:Y:S02]  /*15f0*/  MOV R25, R30 ;  /* 0x0000001e00197202 */ /* 0x000fe40000000f00 */
[----:B-1----:R-:W-:Y:S01]  /*1600*/  MOV R4, R50 ;  /* 0x0000003200047202 */ /* 0x002fe20000000f00 */
[----:B------:R-:W-:Y:S04]  /*1610*/  LDSM.16.M88.4 R28, [R24] ;  /* 0x00000000181c783b */ /* 0x000fe80000000200 */
[----:B------:R-:W0:Y:S04]  /*1620*/  LDSM.16.MT88.4 R8, [R25] ;  /* 0x000000001908783b */ /* 0x000e280000004200 */
[----:B------:R-:W1:Y:S01]  /*1630*/  LDSM.16.MT88.4 R4, [R4] ;  /* 0x000000000404783b */ /* 0x000e620000004200 */
[C---:B--2---:R-:W-:Y:S08]  /*1640*/  HMMA.16816.F32 R32, R12.reuse, R16, RZ ;  /* 0x000000100c20723c */ /* 0x044ff000000018ff */
[C---:B------:R-:W-:Y:S08]  /*1650*/  HMMA.16816.F32 R16, R12.reuse, R18, RZ ;  /* 0x000000120c10723c */ /* 0x040ff000000018ff */
[C---:B---3--:R-:W-:Y:S08]  /*1660*/  HMMA.16816.F32 R36, R12.reuse, R20, RZ ;  /* 0x000000140c24723c */ /* 0x048ff000000018ff */
[----:B------:R-:W-:Y:S08]  /*1670*/  HMMA.16816.F32 R12, R12, R22, RZ ;  /* 0x000000160c0c723c */ /* 0x000ff000000018ff */
[C---:B0-----:R-:W-:Y:S08]  /*1680*/  HMMA.16816.F32 R32, R28.reuse, R8, R32 ;  /* 0x000000081c20723c */ /* 0x041ff00000001820 */
[C---:B------:R-:W-:Y:S08]  /*1690*/  HMMA.16816.F32 R8, R28.reuse, R10, R16 ;  /* 0x0000000a1c08723c */ /* 0x040ff00000001810 */
[C---:B-1----:R-:W-:Y:S08]  /*16a0*/  HMMA.16816.F32 R36, R28.reuse, R4, R36 ;  /* 0x000000041c24723c */ /* 0x042ff00000001824 */
[----:B------:R-:W-:Y:S01]  /*16b0*/  HMMA.16816.F32 R28, R28, R6, R12 ;  /* 0x000000061c1c723c */ /* 0x000fe2000000180c */
[----:B------:R-:W-:-:S04]  /*16c0*/  NOP ;  /* 0x0000000000007918 */ /* 0x000fc80000000000 */
[----:B------:R-:W-:-:S15]  /*16d0*/  BRA.U !UP0, `(.L_x_0) ;  /* 0x0000000908f47547 */ /* 0x000fde000b800000 */
[----:B------:R-:W0:Y:S01]  /*16e0*/  LDCU UR13, c[0x0][0x384] ;  /* 0x00007080ff0d77ac */ /* 0x000e220008000800 */
[----:B------:R-:W1:Y:S01]  /*16f0*/  LDCU UR6, c[0x0][0x3b0] ;  /* 0x00007600ff0677ac */ /* 0x000e620008000800 */
[----:B------:R-:W2:Y:S01]  /*1700*/  LDCU.64 UR20, c[0x0][0x3a0] ;  /* 0x00007400ff1477ac */ /* 0x000ea20008000a00 */
[----:B------:R-:W3:Y:S01]  /*1710*/  LDCU.128 UR16, c[0x0][0x390] ;  /* 0x00007200ff1077ac */ /* 0x000ee20008000c00 */
[----:B------:R-:W-:-:S05]  /*1720*/  UMOV UR9, 0x1 ;  /* 0x0000000100097882 */ /* 0x000fca0000000000 */
.L_x_1:
[----:B------:R-:W4:Y:S01]  /*1730*/  LDC R14, c[0x0][0x380] ;  /* 0x0000e000ff0e7b82 */ /* 0x000f220000000800 */
[----:B0-----:R-:W-:-:S04]  /*1740*/  UIMAD UR4, UR9, UR13, UR7 ;  /* 0x0000000d090472a4 */ /* 0x001fc8000f8e0207 */
[----:B------:R-:W-:-:S04]  /*1750*/  USHF.L.U32 UR4, UR4, 0x5, URZ ;  /* 0x0000000504047899 */ /* 0x000fc800080006ff */
[----:B------:R-:W-:Y:S02]  /*1760*/  UIMAD UR8, UR4, UR5, URZ ;  /* 0x00000005040872a4 */ /* 0x000fe4000f8e02ff */
[----:B------:R-:W-:Y:S01]  /*1770*/  IABS R12, UR4 ;  /* 0x00000004000c7c13 */ /* 0x000fe20008000000 */
[----:B------:R-:W-:-:S03]  /*1780*/  IMAD.U32 R15, RZ, RZ, UR4 ;  /* 0x00000004ff0f7e24 */ /* 0x000fc6000f8e00ff */
[----:B------:R-:W-:Y:S01]  /*1790*/  IMAD.U32 R16, RZ, RZ, UR8 ;  /* 0x00000008ff107e24 */ /* 0x000fe2000f8e00ff */
[----:B----4-:R-:W-:-:S04]  /*17a0*/  IABS R7, R14 ;  /* 0x0000000e00077213 */ /* 0x010fc80000000000 */
[----:B------:R-:W0:Y:S08]  /*17b0*/  I2F.RP R6, R7 ;  /* 0x0000000700067306 */ /* 0x000e300000209400 */
[----:B0-----:R-:W0:Y:S02]  /*17c0*/  MUFU.RCP R6, R6 ;  /* 0x0000000600067308 */ /* 0x001e240000001000 */
[----:B0-----:R-:W-:-:S06]  /*17d0*/  VIADD R5, R6, 0xffffffe ;  /* 0x0ffffffe06057836 */ /* 0x001fcc0000000000 */
[----:B------:R-:W0:Y:S02]  /*17e0*/  F2I.FTZ.U32.TRUNC.NTZ R5, R5 ;  /* 0x0000000500057305 */ /* 0x000e24000021f000 */
[----:B0-----:R-:W-:-:S04]  /*17f0*/  IMAD.MOV R4, RZ, RZ, -R5 ;  /* 0x000000ffff047224 */ /* 0x001fc800078e0a05 */
[----:B------:R-:W-:Y:S02]  /*1800*/  IMAD R13, R4, R7, RZ ;  /* 0x00000007040d7224 */ /* 0x000fe400078e02ff */
[----:B------:R-:W-:-:S04]  /*1810*/  IMAD.MOV.U32 R4, RZ, RZ, RZ ;  /* 0x000000ffff047224 */ /* 0x000fc800078e00ff */
[----:B------:R-:W-:-:S04]  /*1820*/  IMAD.HI.U32 R13, R5, R13, R4 ;  /* 0x0000000d050d7227 */ /* 0x000fc800078e0004 */
[----:B------:R-:W-:-:S04]  /*1830*/  IMAD.MOV.U32 R4, RZ, RZ, R12 ;  /* 0x000000ffff047224 */ /* 0x000fc800078e000c */
[----:B------:R-:W-:-:S05]  /*1840*/  IMAD.HI.U32 R6, R13, R4, RZ ;  /* 0x000000040d067227 */ /* 0x000fca00078e00ff */
[----:B------:R-:W-:-:S05]  /*1850*/  IADD3 R5, PT, PT, -R6, RZ, RZ ;  /* 0x000000ff06057210 */ /* 0x000fca0007ffe1ff */
[C---:B------:R-:W-:Y:S01]  /*1860*/  IMAD R4, R7.reuse, R5, R4 ;  /* 0x0000000507047224 */ /* 0x040fe200078e0204 */
[----:B------:R-:W-:Y:S04]  /*1870*/  BAR.SYNC.DEFER_BLOCKING 0x0 ;  /* 0x0000000000007b1d */ /* 0x000fe80000010000 */
[----:B------:R-:W-:-:S13]  /*1880*/  ISETP.GT.U32.AND P2, PT, R7, R4, PT ;  /* 0x000000040700720c */ /* 0x000fda0003f44070 */
[----:B------:R-:W-:Y:S02]  /*1890*/  @!P2 IMAD.IADD R4, R4, 0x1, -R7 ;  /* 0x000000010404a824 */ /* 0x000fe400078e0a07 */
[----:B------:R-:W-:Y:S01]  /*18a0*/  @!P2 VIADD R6, R6, 0x1 ;  /* 0x000000010606a836 */ /* 0x000fe20000000000 */
[----:B------:R-:W-:Y:S02]  /*18b0*/  ISETP.NE.AND P2, PT, R14, RZ, PT ;  /* 0x000000ff0e00720c */ /* 0x000fe40003f45270 */
[----:B------:R-:W-:Y:S02]  /*18c0*/  ISETP.GE.U32.AND P3, PT, R4, R7, PT ;  /* 0x000000070400720c */ /* 0x000fe40003f66070 */
[----:B------:R-:W0:Y:S01]  /*18d0*/  @!P0 LDC.64 R4, c[0x0][0x388] ;  /* 0x0000e200ff048b82 */ /* 0x000e220000000a00 */
[----:B------:R-:W-:-:S04]  /*18e0*/  LOP3.LUT R7, R14, UR4, RZ, 0x3c, !PT ;  /* 0x000000040e077c12 */ /* 0x000fc8000f8e3cff */
[----:B------:R-:W-:-:S06]  /*18f0*/  ISETP.GE.AND P1, PT, R7, RZ, PT ;  /* 0x000000ff0700720c */ /* 0x000fcc0003f26270 */
[----:B------:R-:W-:Y:S01]  /*1900*/  @P3 VIADD R6, R6, 0x1 ;  /* 0x0000000106063836 */ /* 0x000fe20000000000 */
[----:B------:R-:W-:Y:S01]  /*1910*/  @!P0 IADD3 R7, P3, PT, R0, UR4, RZ ;  /* 0x0000000400078c10 */ /* 0x000fe2000ff7e0ff */
[----:B------:R-:W-:-:S03]  /*1920*/  USHF.L.U32 UR4, UR5, 0x3, URZ ;  /* 0x0000000305047899 */ /* 0x000fc600080006ff */
[----:B------:R-:W-:Y:S02]  /*1930*/  @!P0 LEA.HI.X.SX32 R12, R15, R2, 0x1, P3 ;  /* 0x000000020f0c8211 */ /* 0x000fe400018f0eff */
[----:B------:R-:W-:Y:S01]  /*1940*/  @!P1 IMAD.MOV R6, RZ, RZ, -R6 ;  /* 0x000000ffff069224 */ /* 0x000fe200078e0a06 */
[----:B------:R-:W-:Y:S01]  /*1950*/  IADD3 R13, P1, PT, R42, UR8, RZ ;  /* 0x000000082a0d7c10 */ /* 0x000fe2000ff3e0ff */
[----:B------:R-:W-:Y:S01]  /*1960*/  IMAD.U32 R27, RZ, RZ, UR4 ;  /* 0x00000004ff1b7e24 */ /* 0x000fe2000f8e00ff */
[----:B------:R-:W-:Y:S02]  /*1970*/  @!P2 LOP3.LUT R6, RZ, R14, RZ, 0x33, !PT ;  /* 0x0000000eff06a212 */ /* 0x000fe400078e33ff */
[----:B------:R-:W-:Y:S02]  /*1980*/  LEA.HI.X.SX32 R14, R16, R41, 0x1, P1 ;  /* 0x00000029100e7211 */ /* 0x000fe400008f0eff */
[----:B0-----:R-:W-:Y:S01]  /*1990*/  @!P0 LEA R4, P1, R7, R4, 0x1 ;  /* 0x0000000407048211 */ /* 0x001fe200078208ff */
[----:B------:R-:W-:Y:S01]  /*19a0*/  IMAD R16, R6, UR5, RZ ;  /* 0x0000000506107c24 */ /* 0x000fe2000f8e02ff */
[----:B---3--:R-:W-:-:S02]  /*19b0*/  LEA R18, P2, R13, UR16, 0x2 ;  /* 0x000000100d127c11 */ /* 0x008fc4000f8410ff */
[----:B------:R-:W-:Y:S02]  /*19c0*/  @!P0 LEA.HI.X R5, R7, R5, R12, 0x1, P1 ;  /* 0x0000000507058211 */ /* 0x000fe400008f0c0c */
[----:B------:R-:W-:Y:S02]  /*19d0*/  IADD3 R7, P1, PT, R3, R16, RZ ;  /* 0x0000001003077210 */ /* 0x000fe40007f3e0ff */
[----:B------:R-:W-:Y:S01]  /*19e0*/  LEA.HI.X R19, R13, UR17, R14, 0x2, P2 ;  /* 0x000000110d137c11 */ /* 0x000fe200090f140e */
[----:B------:R-:W-:Y:S01]  /*19f0*/  USHF.L.U32 UR4, UR5, 0x4, URZ ;  /* 0x0000000405047899 */ /* 0x000fe200080006ff */
[----:B------:R-:W-:Y:S02]  /*1a00*/  LEA.HI.X.SX32 R16, R16, RZ, 0x1, P1 ;  /* 0x000000ff10107211 */ /* 0x000fe400008f0eff */
[----:B------:R-:W-:Y:S02]  /*1a10*/  CS2R R12, SRZ ;  /* 0x00000000000c7805 */ /* 0x000fe4000001ff00 */
[----:B--2---:R-:W-:Y:S01]  /*1a20*/  LEA R52, P1, R7, UR20, 0x2 ;  /* 0x0000001407347c11 */ /* 0x004fe2000f8210ff */
[----:B------:R-:W-:Y:S01]  /*1a30*/  IMAD.WIDE R26, R27, 0x4, R18 ;  /* 0x000000041b1a7825 */ /* 0x000fe200078e0212 */
[----:B------:R-:W-:-:S02]  /*1a40*/  CS2R R14, SRZ ;  /* 0x00000000000e7805 */ /* 0x000fc4000001ff00 */
[----:B------:R-:W-:Y:S01]  /*1a50*/  LEA.HI.X R53, R7, UR21, R16, 0x2, P1 ;  /* 0x0000001507357c11 */ /* 0x000fe200088f1410 */
[----:B-1----:R-:W-:Y:S02]  /*1a60*/  IMAD R7, R6, UR6, RZ ;  /* 0x0000000606077c24 */ /* 0x002fe4000f8e02ff */
[----:B------:R-:W2:Y:S03]  /*1a70*/  LDG.E.CONSTANT R26, desc[UR14][R26.64] ;  /* 0x0000000e1a1a7981 */ /* 0x000ea6000c1e9900 */
[----:B------:R-:W-:Y:S01]  /*1a80*/  IADD3 R16, P1, PT, R40, R7, RZ ;  /* 0x0000000728107210 */ /* 0x000fe20007f3e0ff */
[----:B------:R-:W3:Y:S01]  /*1a90*/  LDG.E.CONSTANT R52, desc[UR14][R52.64] ;  /* 0x0000000e34347981 */ /* 0x000ee2000c1e9900 */
[----:B------:R-:W-:Y:S02]  /*1aa0*/  MOV R25, UR4 ;  /* 0x0000000400197c02 */ /* 0x000fe40008000f00 */
[----:B------:R-:W-:Y:S01]  /*1ab0*/  LEA.HI.X.SX32 R7, R7, RZ, 0x1, P1 ;  /* 0x000000ff07077211 */ /* 0x000fe200008f0eff */
[----:B------:R-:W4:Y:S01]  /*1ac0*/  @!P0 LDG.E.128.CONSTANT R12, desc[UR14][R4.64] ;  /* 0x0000000e040c8981 */ /* 0x000f22000c1e9d00 */
[----:B------:R-:W-:Y:S01]  /*1ad0*/  LEA R6, P1, R16, UR18, 0x1 ;  /* 0x0000001210067c11 */ /* 0x000fe2000f8208ff */
[----:B------:R-:W-:Y:S01]  /*1ae0*/  IMAD.WIDE R24, R25, 0x4, R18 ;  /* 0x0000000419187825 */ /* 0x000fe200078e0212 */
[----:B------:R-:W-:-:S02]  /*1af0*/  UIMAD UR4, UR5, 0x18, URZ ;  /* 0x00000018050478a4 */ /* 0x000fc4000f8e02ff */
[----:B------:R-:W-:Y:S02]  /*1b00*/  LEA.HI.X R7, R16, UR19, R7, 0x1, P1 ;  /* 0x0000001310077c11 */ /* 0x000fe400088f0c07 */
[----:B------:R2:W5:Y:S02]  /*1b10*/  LDG.E.CONSTANT R20, desc[UR14][R24.64] ;  /* 0x0000000e18147981 */ /* 0x000564000c1e9900 */
[----:B------:R-:W-:Y:S02]  /*1b20*/  IMAD.U32 R23, RZ, RZ, UR4 ;  /* 0x00000004ff177e24 */ /* 0x000fe4000f8e00ff */
[----:B------:R-:W5:Y:S02]  /*1b30*/  LDG.E.128.CONSTANT R4, desc[UR14][R6.64] ;  /* 0x0000000e06047981 */ /* 0x000f64000c1e9d00 */
[----:B------:R-:W-:Y:S02]  /*1b40*/  IMAD.WIDE R22, R23, 0x4, R18 ;  /* 0x0000000417167825 */ /* 0x000fe400078e0212 */
[----:B------:R3:W5:Y:S04]  /*1b50*/  LDG.E.CONSTANT R16, desc[UR14][R18.64] ;  /* 0x0000000e12107981 */ /* 0x000768000c1e9900 */
[----:B------:R0:W5:Y:S01]  /*1b60*/  LDG.E.CONSTANT R22, desc[UR14][R22.64] ;  /* 0x0000000e16167981 */ /* 0x000162000c1e9900 */
[----:B------:R-:W-:-:S02]  /*1b70*/  IMAD.MOV.U32 R21, RZ, RZ, 0x64006400 ;  /* 0x64006400ff157424 */ /* 0x000fc400078e00ff */
[----:B------:R-:W-:Y:S01]  /*1b80*/  IMAD.MOV.U32 R17, RZ, RZ, 0x2c00 ;  /* 0x00002c00ff117424 */ /* 0x000fe200078e00ff */
[----:B------:R-:W-:-:S04]  /*1b90*/  UIADD3 UR11, UPT, UPT, UR11, 0x1, URZ ;  /* 0x000000010b0b7890 */ /* 0x000fc8000fffe0ff */
[----:B------:R-:W-:Y:S02]  /*1ba0*/  UISETP.NE.AND UP0, UPT, UR11, URZ, UPT ;  /* 0x000000ff0b00728c */ /* 0x000fe4000bf05270 */
[----:B------:R-:W-:Y:S01]  /*1bb0*/  UIADD3 UR9, UPT, UPT, UR9, 0x1, URZ ;  /* 0x0000000109097890 */ /* 0x000fe2000fffe0ff */
[----:B--2---:R-:W-:Y:S02]  /*1bc0*/  SHF.R.U32.HI R24, RZ, 0x8, R26 ;  /* 0x00000008ff187819 */ /* 0x004fe4000001161a */
[--C-:B------:R-:W-:Y:S02]  /*1bd0*/  LOP3.LUT R25, R26, 0xf000f, R21.reuse, 0xea, !PT ;  /* 0x000f000f1a197812 */ /* 0x100fe400078eea15 */
[----:B---3--:R-:W-:Y:S02]  /*1be0*/  SHF.R.U32.HI R18, RZ, 0x8, R52 ;  /* 0x00000008ff127819 */ /* 0x008fe40000011634 */
[C-C-:B------:R-:W-:Y:S02]  /*1bf0*/  LOP3.LUT R27, R24.reuse, 0xf000f, R21.reuse, 0xea, !PT ;  /* 0x000f000f181b7812 */ /* 0x140fe400078eea15 */
[----:B------:R-:W-:-:S02]  /*1c00*/  LOP3.LUT R19, R24, 0xf000f0, R21, 0xea, !PT ;  /* 0x00f000f018137812 */ /* 0x000fc400078eea15 */
[--C-:B0-----:R-:W-:Y:S01]  /*1c10*/  LOP3.LUT R23, R52, 0xf000f, R21.reuse, 0xea, !PT ;  /* 0x000f000f34177812 */ /* 0x101fe200078eea15 */
[----:B----4-:R0:W-:Y:S01]  /*1c20*/  STS.128 [R43], R12 ;  /* 0x0000000c2b007388 */ /* 0x0101e20000000c00 */
[--C-:B------:R-:W-:Y:S02]  /*1c30*/  LOP3.LUT R26, R26, 0xf000f0, R21.reuse, 0xea, !PT ;  /* 0x00f000f01a1a7812 */ /* 0x100fe400078eea15 */
[--C-:B------:R-:W-:Y:S01]  /*1c40*/  LOP3.LUT R24, R52, 0xf000f0, R21.reuse, 0xea, !PT ;  /* 0x00f000f034187812 */ /* 0x100fe200078eea15 */
[----:B------:R-:W-:Y:S02]  /*1c50*/  HADD2 R25, R25, -1024, -1024 ;  /* 0xe400e40019197430 */ /* 0x000fe40000000000 */
[----:B------:R-:W-:Y:S02]  /*1c60*/  HADD2 R23, R23, -1024, -1024 ;  /* 0xe400e40017177430 */ /* 0x000fe40000000000 */
[-C--:B------:R-:W-:Y:S02]  /*1c70*/  HFMA2 R26, R26, R17.reuse.H0_H0, -64, -64 ;  /* 0xd400d4001a1a7431 */ /* 0x080fe40000040011 */
[----:B------:R-:W-:Y:S01]  /*1c80*/  HFMA2 R24, R24, R17.H0_H0, -64, -64 ;  /* 0xd400d40018187431 */ /* 0x000fe20000040011 */
[----:B0-----:R-:W-:-:S02]  /*1c90*/  LOP3.LUT R14, R18, 0xf000f0, R21, 0xea, !PT ;  /* 0x00f000f0120e7812 */ /* 0x001fc400078eea15 */
[----:B------:R-:W-:Y:S01]  /*1ca0*/  LOP3.LUT R13, R18, 0xf000f, R21, 0xea, !PT ;  /* 0x000f000f120d7812 */ /* 0x000fe200078eea15 */
[-C--:B------:R-:W-:Y:S02]  /*1cb0*/  HFMA2 R12, R19, R17.reuse.H0_H0, -64, -64 ;  /* 0xd400d400130c7431 */ /* 0x080fe40000040011 */
[----:B------:R-:W-:Y:S02]  /*1cc0*/  HFMA2 R19, R14, R17.H0_H0, -64, -64 ;  /* 0xd400d4000e137431 */ /* 0x000fe40000040011 */
[----:B------:R-:W-:Y:S02]  /*1cd0*/  HADD2 R18, R13, -1024, -1024 ;  /* 0xe400e4000d127430 */ /* 0x000fe40000000000 */
[----:B------:R-:W-:Y:S02]  /*1ce0*/  HADD2 R25, R25, -R23 ;  /* 0x8000001719197230 */ /* 0x000fe40000000000 */
[----:B------:R-:W-:Y:S02]  /*1cf0*/  HADD2 R27, R27, -1024, -1024 ;  /* 0xe400e4001b1b7430 */ /* 0x000fe40000000000 */
[----:B------:R-:W-:Y:S01]  /*1d00*/  HADD2 R13, R26, -R24 ;  /* 0x800000181a0d7230 */ /* 0x000fe20000000000 */
[----:B-----5:R-:W-:Y:S01]  /*1d10*/  SHF.R.U32.HI R26, RZ, 0x8, R20 ;  /* 0x00000008ff1a7819 */ /* 0x020fe20000011614 */
[----:B------:R-:W-:-:S02]  /*1d20*/  HADD2 R15, R12, -R19 ;  /* 0x800000130c0f7230 */ /* 0x000fc40000000000 */
[----:B------:R-:W-:Y:S01]  /*1d30*/  HFMA2 R12, R25, R4, RZ.H0_H0 ;  /* 0x00000004190c7231 */ /* 0x000fe200000400ff */
[C-C-:B------:R-:W-:Y:S01]  /*1d40*/  LOP3.LUT R25, R20.reuse, 0xf000f, R21.reuse, 0xea, !PT ;  /* 0x000f000f14197812 */ /* 0x140fe200078eea15 */
[----:B------:R-:W-:Y:S01]  /*1d50*/  HADD2 R14, R27, -R18 ;  /* 0x800000121b0e7230 */ /* 0x000fe20000000000 */
[--C-:B------:R-:W-:Y:S02]  /*1d60*/  LOP3.LUT R20, R20, 0xf000f0, R21.reuse, 0xea, !PT ;  /* 0x00f000f014147812 */ /* 0x100fe400078eea15 */
[C-C-:B------:R-:W-:Y:S02]  /*1d70*/  LOP3.LUT R27, R26.reuse, 0xf000f, R21.reuse, 0xea, !PT ;  /* 0x000f000f1a1b7812 */ /* 0x140fe400078eea15 */
[----:B------:R-:W-:Y:S01]  /*1d80*/  LOP3.LUT R26, R26, 0xf000f0, R21, 0xea, !PT ;  /* 0x00f000f01a1a7812 */ /* 0x000fe200078eea15 */
[----:B------:R-:W-:Y:S02]  /*1d90*/  HFMA2 R13, R13, R5, RZ.H0_H0 ;  /* 0x000000050d0d7231 */ /* 0x000fe400000400ff */
[----:B------:R-:W-:-:S02]  /*1da0*/  HFMA2 R14, R14, R6, RZ.H0_H0 ;  /* 0x000000060e0e7231 */ /* 0x000fc400000400ff */
[----:B------:R-:W-:Y:S02]  /*1db0*/  HFMA2 R15, R15, R7, RZ.H0_H0 ;  /* 0x000000070f0f7231 */ /* 0x000fe400000400ff */
[----:B------:R-:W-:Y:S02]  /*1dc0*/  HADD2 R25, R25, -1024, -1024 ;  /* 0xe400e40019197430 */ /* 0x000fe40000000000 */
[-C--:B------:R-:W-:Y:S02]  /*1dd0*/  HFMA2 R20, R20, R17.reuse.H0_H0, -64, -64 ;  /* 0xd400d40014147431 */ /* 0x080fe40000040011 */
[----:B------:R-:W-:Y:S02]  /*1de0*/  HADD2 R27, R27, -1024, -1024 ;  /* 0xe400e4001b1b7430 */ /* 0x000fe40000000000 */
[----:B------:R-:W-:Y:S01]  /*1df0*/  HFMA2 R26, R26, R17.H0_H0, -64, -64 ;  /* 0xd400d4001a1a7431 */ /* 0x000fe20000040011 */
[----:B------:R0:W-:Y:S01]  /*1e00*/  STS.128 [R44+0x480], R12 ;  /* 0x0004800c2c007388 */ /* 0x0001e20000000c00 */
[----:B------:R-:W-:Y:S01]  /*1e10*/  HADD2 R25, R25, -R23 ;  /* 0x8000001719197230 */ /* 0x000fe20000000000 */
[----:B------:R-:W-:-:S02]  /*1e20*/  SHF.R.U32.HI R52, RZ, 0x8, R22 ;  /* 0x00000008ff347819 */ /* 0x000fc40000011616 */
[C-C-:B------:R-:W-:Y:S01]  /*1e30*/  LOP3.LUT R45, R22.reuse, 0xf000f0, R21.reuse, 0xea, !PT ;  /* 0x00f000f0162d7812 */ /* 0x140fe200078eea15 */
[----:B0-----:R-:W-:Y:S01]  /*1e40*/  HADD2 R13, R20, -R24 ;  /* 0x80000018140d7230 */ /* 0x001fe20000000000 */
[----:B------:R-:W-:Y:S01]  /*1e50*/  SHF.R.U32.HI R20, RZ, 0x8, R16 ;  /* 0x00000008ff147819 */ /* 0x000fe20000011610 */
[----:B------:R-:W-:Y:S02]  /*1e60*/  HADD2 R14, R27, -R18 ;  /* 0x800000121b0e7230 */ /* 0x000fe40000000000 */
[----:B------:R-:W-:Y:S01]  /*1e70*/  HADD2 R15, R26, -R19 ;  /* 0x800000131a0f7230 */ /* 0x000fe20000000000 */
[--C-:B------:R-:W-:Y:S01]  /*1e80*/  LOP3.LUT R27, R22, 0xf000f, R21.reuse, 0xea, !PT ;  /* 0x000f000f161b7812 */ /* 0x100fe200078eea15 */
[----:B------:R-:W-:Y:S01]  /*1e90*/  HFMA2 R12, R25, R4, RZ.H0_H0 ;  /* 0x00000004190c7231 */ /* 0x000fe200000400ff */
[--C-:B------:R-:W-:Y:S01]  /*1ea0*/  LOP3.LUT R26, R16, 0xf000f, R21.reuse, 0xea, !PT ;  /* 0x000f000f101a7812 */ /* 0x100fe200078eea15 */
[----:B------:R-:W-:Y:S01]  /*1eb0*/  HFMA2 R13, R13, R5, RZ.H0_H0 ;  /* 0x000000050d0d7231 */ /* 0x000fe200000400ff */
[--C-:B------:R-:W-:Y:S01]  /*1ec0*/  LOP3.LUT R25, R20, 0xf000f, R21.reuse, 0xea, !PT ;  /* 0x000f000f14197812 */ /* 0x100fe200078eea15 */
[----:B------:R-:W-:Y:S01]  /*1ed0*/  HFMA2 R14, R14, R6, RZ.H0_H0 ;  /* 0x000000060e0e7231 */ /* 0x000fe200000400ff */
[--C-:B------:R-:W-:Y:S01]  /*1ee0*/  LOP3.LUT R22, R52, 0xf000f, R21.reuse, 0xea, !PT ;  /* 0x000f000f34167812 */ /* 0x100fe200078eea15 */
[----:B------:R-:W-:Y:S01]  /*1ef0*/  HFMA2 R15, R15, R7, RZ.H0_H0 ;  /* 0x000000070f0f7231 */ /* 0x000fe200000400ff */
[----:B------:R-:W-:-:S02]  /*1f00*/  LOP3.LUT R16, R16, 0xf000f0, R21, 0xea, !PT ;  /* 0x00f000f010107812 */ /* 0x000fc400078eea15 */
[--C-:B------:R-:W-:Y:S02]  /*1f10*/  LOP3.LUT R20, R20, 0xf000f0, R21.reuse, 0xea, !PT ;  /* 0x00f000f014147812 */ /* 0x100fe400078eea15 */
[----:B------:R-:W-:Y:S01]  /*1f20*/  LOP3.LUT R52, R52, 0xf000f0, R21, 0xea, !PT ;  /* 0x00f000f034347812 */ /* 0x000fe200078eea15 */
[----:B------:R0:W-:Y:S01]  /*1f30*/  STS.128 [R44+0x900], R12 ;  /* 0x0009000c2c007388 */ /* 0x0001e20000000c00 */
[----:B------:R-:W-:Y:S02]  /*1f40*/  HADD2 R26, R26, -1024, -1024 ;  /* 0xe400e4001a1a7430 */ /* 0x000fe40000000000 */
[-C--:B------:R-:W-:Y:S02]  /*1f50*/  HFMA2 R16, R16, R17.reuse.H0_H0, -64, -64 ;  /* 0xd400d40010107431 */ /* 0x080fe40000040011 */
[----:B------:R-:W-:Y:S02]  /*1f60*/  HADD2 R27, R27, -1024, -1024 ;  /* 0xe400e4001b1b7430 */ /* 0x000fe40000000000 */
[----:B------:R-:W-:-:S02]  /*1f70*/  HFMA2 R45, R45, R17.H0_H0, -64, -64 ;  /* 0xd400d4002d2d7431 */ /* 0x000fc40000040011 */
[----:B------:R-:W-:Y:S02]  /*1f80*/  HADD2 R25, R25, -1024, -1024 ;  /* 0xe400e40019197430 */ /* 0x000fe40000000000 */
[----:B------:R-:W-:Y:S02]  /*1f90*/  HADD2 R22, R22, -1024, -1024 ;  /* 0xe400e40016167430 */ /* 0x000fe40000000000 */
[-C--:B0-----:R-:W-:Y:S02]  /*1fa0*/  HFMA2 R12, R20, R17.reuse.H0_H0, -64, -64 ;  /* 0xd400d400140c7431 */ /* 0x081fe40000040011 */
[----:B------:R-:W-:Y:S02]  /*1fb0*/  HFMA2 R13, R52, R17.H0_H0, -64, -64 ;  /* 0xd400d400340d7431 */ /* 0x000fe40000040011 */
[--C-:B------:R-:W-:Y:S02]  /*1fc0*/  HADD2 R26, R26, -R23.reuse ;  /* 0x800000171a1a7230 */ /* 0x100fe40000000000 */
[----:B------:R-:W-:-:S02]  /*1fd0*/  HADD2 R20, R27, -R23 ;  /* 0x800000171b147230 */ /* 0x000fc40000000000 */
[--C-:B------:R-:W-:Y:S02]  /*1fe0*/  HADD2 R17, R16, -R24.reuse ;  /* 0x8000001810117230 */ /* 0x100fe40000000000 */
[----:B------:R-:W-:Y:S02]  /*1ff0*/  HADD2 R21, R45, -R24 ;  /* 0x800000182d157230 */ /* 0x000fe40000000000 */
[--C-:B------:R-:W-:Y:S02]  /*2000*/  HADD2 R25, R25, -R18.reuse ;  /* 0x8000001219197230 */ /* 0x100fe40000000000 */
[----:B------:R-:W-:Y:S02]  /*2010*/  HADD2 R22, R22, -R18 ;  /* 0x8000001216167230 */ /* 0x000fe40000000000 */
[--C-:B------:R-:W-:Y:S02]  /*2020*/  HADD2 R12, R12, -R19.reuse ;  /* 0x800000130c0c7230 */ /* 0x100fe40000000000 */
[----:B------:R-:W-:-:S02]  /*2030*/  HADD2 R13, R13, -R19 ;  /* 0x800000130d0d7230 */ /* 0x000fc40000000000 */
[-C--:B------:R-:W-:Y:S02]  /*2040*/  HFMA2 R16, R26, R4.reuse, RZ.H0_H0 ;  /* 0x000000041a107231 */ /* 0x080fe400000400ff */
[----:B------:R-:W-:Y:S02]  /*2050*/  HFMA2 R20, R20, R4, RZ.H0_H0 ;  /* 0x0000000414147231 */ /* 0x000fe400000400ff */
[-C--:B------:R-:W-:Y:S02]  /*2060*/  HFMA2 R17, R17, R5.reuse, RZ.H0_H0 ;  /* 0x0000000511117231 */ /* 0x080fe400000400ff */
[----:B------:R-:W-:Y:S02]  /*2070*/  HFMA2 R21, R21, R5, RZ.H0_H0 ;  /* 0x0000000515157231 */ /* 0x000fe400000400ff */
[-C--:B------:R-:W-:Y:S02]  /*2080*/  HFMA2 R18, R25, R6.reuse, RZ.H0_H0 ;  /* 0x0000000619127231 */ /* 0x080fe400000400ff */
[----:B------:R-:W-:-:S02]  /*2090*/  HFMA2 R22, R22, R6, RZ.H0_H0 ;  /* 0x0000000616167231 */ /* 0x000fc400000400ff */
[-C--:B------:R-:W-:Y:S02]  /*20a0*/  HFMA2 R19, R12, R7.reuse, RZ.H0_H0 ;  /* 0x000000070c137231 */ /* 0x080fe400000400ff */
[----:B------:R-:W-:-:S03]  /*20b0*/  HFMA2 R23, R13, R7, RZ.H0_H0 ;  /* 0x000000070d177231 */ /* 0x000fc600000400ff */
[----:B------:R0:W-:Y:S04]  /*20c0*/  STS.128 [R44], R16 ;  /* 0x000000102c007388 */ /* 0x0001e80000000c00 */
[----:B------:R1:W-:Y:S01]  /*20d0*/  STS.128 [R44+0xd80], R20 ;  /* 0x000d80142c007388 */ /* 0x0003e20000000c00 */
[----:B------:R-:W-:Y:S01]  /*20e0*/  MOV R24, R48 ;  /* 0x0000003000187202 */ /* 0x000fe20000000f00 */
[----:B------:R-:W-:Y:S01]  /*20f0*/  BAR.SYNC.DEFER_BLOCKING 0x0 ;  /* 0x0000000000007b1d */ /* 0x000fe20000010000 */
[----:B------:R-:W-:Y:S02]  /*2100*/  MOV R12, R46 ;  /* 0x0000002e000c7202 */ /* 0x000fe40000000f00 */
[----:B------:R-:W-:-:S03]  /*2110*/  IADD3 R4, P1, PT, R46, 0x20, RZ ;  /* 0x000000202e047810 */ /* 0x000fc60007f3e0ff */
[----:B------:R-:W-:Y:S04]  /*2120*/  LDSM.16.M88.4 R24, [R24] ;  /* 0x000000001818783b */ /* 0x000fe80000000200 */
[----:B------:R-:W2:Y:S01]  /*2130*/  LDSM.16.MT88.4 R12, [R12] ;  /* 0x000000000c0c783b */ /* 0x000ea20000004200 */
[----:B------:R-:W-:-:S05]  /*2140*/  IMAD.X R5, RZ, RZ, R47, P1 ;  /* 0x000000ffff057224 */ /* 0x000fca00008e062f */
[----:B------:R-:W-:Y:S02]  /*2150*/  MOV R4, R4 ;  /* 0x0000000400047202 */ /* 0x000fe40000000f00 */
[----:B0-----:R-:W-:-:S04]  /*2160*/  IADD3 R16, P1, PT, R48, 0x20, RZ ;  /* 0x0000002030107810 */ /* 0x001fc80007f3e0ff */
[----:B------:R-:W0:Y:S01]  /*2170*/  LDSM.16.MT88.4 R4, [R4] ;  /* 0x000000000404783b */ /* 0x000e220000004200 */
[----:B------:R-:W-:Y:S01]  /*2180*/  IADD3 R52, P2, PT, R46, 0x900, RZ ;  /* 0x000009002e347810 */ /* 0x000fe20007f5e0ff */
[----:B------:R-:W-:-:S04]  /*2190*/  IMAD.X R17, RZ, RZ, R49, P1 ;  /* 0x000000ffff117224 */ /* 0x000fc800008e0631 */
[----:B------:R-:W-:-:S05]  /*21a0*/  IMAD.X R53, RZ, RZ, R47, P2 ;  /* 0x000000ffff357224 */ /* 0x000fca00010e062f */
[----:B-1----:R-:W-:-:S06]  /*21b0*/  MOV R20, R52 ;  /* 0x0000003400147202 */ /* 0x002fcc0000000f00 */
[----:B------:R-:W-:Y:S01]  /*21c0*/  LDSM.16.MT88.4 R20, [R20] ;  /* 0x000000001414783b */ /* 0x000fe20000004200 */
[----:B--2---:R-:W-:Y:S01]  /*21d0*/  HMMA.16816.F32 R32, R24, R12, R32 ;  /* 0x0000000c1820723c */ /* 0x004fe20000001820 */
[----:B------:R-:W-:Y:S02]  /*21e0*/  MOV R13, R16 ;  /* 0x00000010000d7202 */ /* 0x000fe40000000f00 */
[----:B------:R-:W-:-:S05]  /*21f0*/  MOV R16, R50 ;  /* 0x0000003200107202 */ /* 0x000fca0000000f00 */
[C---:B------:R-:W-:Y:S01]  /*2200*/  HMMA.16816.F32 R8, R24.reuse, R14, R8 ;  /* 0x0000000e1808723c */ /* 0x040fe20000001808 */
[----:B------:R-:W1:Y:S04]  /*2210*/  LDSM.16.M88.4 R12, [R13] ;  /* 0x000000000d0c783b */ /* 0x000e680000000200 */
[----:B------:R-:W2:Y:S03]  /*2220*/  LDSM.16.MT88.4 R16, [R16] ;  /* 0x000000001010783b */ /* 0x000ea60000004200 */
[C---:B0-----:R-:W-:Y:S08]  /*2230*/  HMMA.16816.F32 R36, R24.reuse, R4, R36 ;  /* 0x000000041824723c */ /* 0x041ff00000001824 */
[----:B------:R-:W-:Y:S08]  /*2240*/  HMMA.16816.F32 R28, R24, R6, R28 ;  /* 0x00000006181c723c */ /* 0x000ff0000000181c */
[C---:B-1----:R-:W-:Y:S08]  /*2250*/  HMMA.16816.F32 R32, R12.reuse, R20, R32 ;  /* 0x000000140c20723c */ /* 0x042ff00000001820 */
[C---:B------:R-:W-:Y:S08]  /*2260*/  HMMA.16816.F32 R8, R12.reuse, R22, R8 ;  /* 0x000000160c08723c */ /* 0x040ff00000001808 */
[C---:B--2---:R-:W-:Y:S08]  /*2270*/  HMMA.16816.F32 R36, R12.reuse, R16, R36 ;  /* 0x000000100c24723c */ /* 0x044ff00000001824 */
[----:B------:R-:W-:Y:S01]  /*2280*/  HMMA.16816.F32 R28, R12, R18, R28 ;  /* 0x000000120c1c723c */ /* 0x000fe2000000181c */
[----:B------:R-:W-:-:S04]  /*2290*/  NOP ;  /* 0x0000000000007918 */ /* 0x000fc80000000000 */
[----:B------:R-:W-:-:S15]  /*22a0*/  BRA.U UP0, `(.L_x_1) ;  /* 0xfffffff500207547 */ /* 0x000fde000b83ffff */
.L_x_0:
[----:B------:R-:W0:Y:S01]  /*22b0*/  S2R R2, SR_TID.X ;  /* 0x0000000000027919 */ /* 0x000e220000002100 */
[----:B------:R-:W1:Y:S01]  /*22c0*/  LDCU UR11, c[0x0][0x3a8] ;  /* 0x00007500ff0b77ac */ /* 0x000e620008000800 */
[----:B------:R-:W-:Y:S01]  /*22d0*/  MOV R5, UR12 ;  /* 0x0000000c00057c02 */ /* 0x000fe20008000f00 */
[----:B------:R-:W2:Y:S01]  /*22e0*/  S2R R3, SR_TID.Y ;  /* 0x0000000000037919 */ /* 0x000ea20000002200 */
[----:B------:R-:W3:Y:S01]  /*22f0*/  LDCU.64 UR8, c[0x0][0x3b8] ;  /* 0x00007700ff0877ac */ /* 0x000ee20008000a00 */
[----:B-1----:R-:W-:-:S06]  /*2300*/  UIMAD.WIDE UR4, UR6, UR11, URZ ;  /* 0x0000000b060472a5 */ /* 0x002fcc000f8e02ff */
[----:B------:R-:W-:Y:S01]  /*2310*/  IMAD.U32 R4, RZ, RZ, UR4 ;  /* 0x00000004ff047e24 */ /* 0x000fe2000f8e00ff */
[----:B------:R-:W-:Y:S01]  /*2320*/  UIMAD UR4, UR5, UR7, URZ ;  /* 0x00000007050472a4 */ /* 0x000fe2000f8e02ff */
[----:B0-----:R-:W-:Y:S01]  /*2330*/  IMAD.SHL.U32 R0, R2, 0x2, RZ ;  /* 0x0000000202007824 */ /* 0x001fe200078e00ff */
[----:B------:R-:W-:-:S04]  /*2340*/  SHF.R.U32.HI R6, RZ, 0x2, R2 ;  /* 0x00000002ff067819 */ /* 0x000fc80000011602 */
[----:B------:R-:W-:Y:S01]  /*2350*/  LOP3.LUT R0, R0, 0x6, RZ, 0xc0, !PT ;  /* 0x0000000600007812 */ /* 0x000fe200078ec0ff */
[----:B------:R-:W-:Y:S02]  /*2360*/  IMAD R6, R5, 0x10, R6 ;  /* 0x0000001005067824 */ /* 0x000fe400078e0206 */
[----:B------:R-:W-:Y:S02]  /*2370*/  IMAD.U32 R5, RZ, RZ, UR5 ;  /* 0x00000005ff057e24 */ /* 0x000fe4000f8e00ff */
[----:B--2---:R-:W-:Y:S01]  /*2380*/  IMAD R2, R3, 0x20, R0 ;  /* 0x0000002003027824 */ /* 0x004fe200078e0200 */
[C---:B------:R-:W-:Y:S01]  /*2390*/  ISETP.GE.AND P2, PT, R6.reuse, UR11, PT ;  /* 0x0000000b06007c0c */ /* 0x040fe2000bf46270 */
[----:B------:R-:W-:Y:S01]  /*23a0*/  IMAD.MOV.U32 R3, RZ, RZ, RZ ;  /* 0x000000ffff037224 */ /* 0x000fe200078e00ff */
[C---:B------:R-:W-:Y:S01]  /*23b0*/  ISETP.GE.AND P1, PT, R6.reuse, UR11, PT ;  /* 0x0000000b06007c0c */ /* 0x040fe2000bf26270 */
[----:B------:R-:W-:Y:S02]  /*23c0*/  VIADD R0, R6, 0x8 ;  /* 0x0000000806007836 */ /* 0x000fe40000000000 */
[----:B------:R-:W-:-:S03]  /*23d0*/  IMAD.WIDE.U32 R2, R4, UR7, R2 ;  /* 0x0000000704027c25 */ /* 0x000fc6000f8e0002 */
[----:B------:R-:W-:Y:S02]  /*23e0*/  ISETP.GE.AND P0, PT, R0, UR11, PT ;  /* 0x0000000b00007c0c */ /* 0x000fe4000bf06270 */
[----:B------:R-:W-:Y:S01]  /*23f0*/  IADD3 R5, P3, PT, R2, UR10, RZ ;  /* 0x0000000a02057c10 */ /* 0x000fe2000ff7e0ff */
[----:B------:R-:W-:Y:S02]  /*2400*/  IMAD R2, R0, UR6, RZ ;  /* 0x0000000600027c24 */ /* 0x000fe4000f8e02ff */
[----:B------:R-:W-:Y:S01]  /*2410*/  IMAD R0, R6, UR6, RZ ;  /* 0x0000000606007c24 */ /* 0x000fe2000f8e02ff */
[----:B------:R-:W-:Y:S02]  /*2420*/  IADD3.X R7, PT, PT, R3, UR4, RZ, P3, !PT ;  /* 0x0000000403077c10 */ /* 0x000fe40009ffe4ff */
[-C--:B------:R-:W-:Y:S02]  /*2430*/  IADD3 R3, P4, PT, R2, R5.reuse, RZ ;  /* 0x0000000502037210 */ /* 0x080fe40007f9e0ff */
[----:B------:R-:W-:-:S02]  /*2440*/  IADD3 R5, P3, PT, R0, R5, RZ ;  /* 0x0000000500057210 */ /* 0x000fc40007f7e0ff */
[-C--:B------:R-:W-:Y:S02]  /*2450*/  LEA.HI.X.SX32 R6, R2, R7.reuse, 0x1, P4 ;  /* 0x0000000702067211 */ /* 0x080fe400020f0eff */
[----:B------:R-:W-:Y:S02]  /*2460*/  LEA.HI.X.SX32 R0, R0, R7, 0x1, P3 ;  /* 0x0000000700007211 */ /* 0x000fe400018f0eff */
[----:B---3--:R-:W-:Y:S02]  /*2470*/  LEA R4, P3, R5, UR8, 0x1 ;  /* 0x0000000805047c11 */ /* 0x008fe4000f8608ff */
[----:B------:R-:W-:Y:S02]  /*2480*/  LEA R2, P4, R3, UR8, 0x1 ;  /* 0x0000000803027c11 */ /* 0x000fe4000f8808ff */
[----:B------:R-:W-:Y:S02]  /*2490*/  @!P2 F2FP.F16.F32.PACK_AB R32, RZ, R32 ;  /* 0x00000020ff20a23e */ /* 0x000fe400000000ff */
[----:B------:R-:W-:-:S02]  /*24a0*/  @!P2 F2FP.F16.F32.PACK_AB R33, RZ, R33 ;  /* 0x00000021ff21a23e */ /* 0x000fc400000000ff */
[----:B------:R-:W-:Y:S02]  /*24b0*/  LEA.HI.X R5, R5, UR9, R0, 0x1, P3 ;  /* 0x0000000905057c11 */ /* 0x000fe400098f0c00 */
[----:B------:R-:W-:Y:S02]  /*24c0*/  @!P0 F2FP.F16.F32.PACK_AB R34, RZ, R34 ;  /* 0x00000022ff22823e */ /* 0x000fe400000000ff */
[----:B------:R-:W-:Y:S01]  /*24d0*/  @!P0 F2FP.F16.F32.PACK_AB R35, RZ, R35 ;  /* 0x00000023ff23823e */ /* 0x000fe200000000ff */
[----:B------:R0:W-:Y:S01]  /*24e0*/  @!P2 STG.E.U16 desc[UR14][R4.64], R32 ;  /* 0x000000200400a986 */ /* 0x0001e2000c10150e */
[----:B------:R-:W-:Y:S02]  /*24f0*/  LEA.HI.X R3, R3, UR9, R6, 0x1, P4 ;  /* 0x0000000903037c11 */ /* 0x000fe4000a0f0c06 */
[----:B------:R-:W-:Y:S01]  /*2500*/  @!P1 F2FP.F16.F32.PACK_AB R8, RZ, R8 ;  /* 0x00000008ff08923e */ /* 0x000fe200000000ff */
[----:B------:R0:W-:Y:S01]  /*2510*/  @!P2 STG.E.U16 desc[UR14][R4.64+0x2], R33 ;  /* 0x000002210400a986 */ /* 0x0001e2000c10150e */
[----:B------:R-:W-:-:S02]  /*2520*/  @!P1 F2FP.F16.F32.PACK_AB R9, RZ, R9 ;  /* 0x00000009ff09923e */ /* 0x000fc400000000ff */
[----:B------:R-:W-:Y:S01]  /*2530*/  @!P0 F2FP.F16.F32.PACK_AB R10, RZ, R10 ;  /* 0x0000000aff0a823e */ /* 0x000fe200000000ff */
[----:B------:R0:W-:Y:S01]  /*2540*/  @!P0 STG.E.U16 desc[UR14][R2.64], R34 ;  /* 0x0000002202008986 */ /* 0x0001e2000c10150e */
[----:B------:R-:W-:Y:S02]  /*2550*/  @!P0 F2FP.F16.F32.PACK_AB R11, RZ, R11 ;  /* 0x0000000bff0b823e */ /* 0x000fe400000000ff */
[----:B------:R-:W-:Y:S01]  /*2560*/  @!P1 F2FP.F16.F32.PACK_AB R36, RZ, R36 ;  /* 0x00000024ff24923e */ /* 0x000fe200000000ff */
[----:B------:R0:W-:Y:S01]  /*2570*/  @!P0 STG.E.U16 desc[UR14][R2.64+0x2], R35 ;  /* 0x0000022302008986 */ /* 0x0001e2000c10150e */
[----:B------:R-:W-:Y:S02]  /*2580*/  @!P1 F2FP.F16.F32.PACK_AB R37, RZ, R37 ;  /* 0x00000025ff25923e */ /* 0x000fe400000000ff */
[----:B------:R-:W-:Y:S01]  /*2590*/  @!P0 F2FP.F16.F32.PACK_AB R38, RZ, R38 ;  /* 0x00000026ff26823e */ /* 0x000fe200000000ff */
[----:B------:R0:W-:Y:S01]  /*25a0*/  @!P1 STG.E.U16 desc[UR14][R4.64+0x10], R8 ;  /* 0x0000100804009986 */ /* 0x0001e2000c10150e */
[----:B------:R-:W-:-:S02]  /*25b0*/  @!P0 F2FP.F16.F32.PACK_AB R39, RZ, R39 ;  /* 0x00000027ff27823e */ /* 0x000fc400000000ff */
[----:B------:R-:W-:Y:S01]  /*25c0*/  @!P1 F2FP.F16.F32.PACK_AB R28, RZ, R28 ;  /* 0x0000001cff1c923e */ /* 0x000fe200000000ff */
[----:B------:R0:W-:Y:S01]  /*25d0*/  @!P1 STG.E.U16 desc[UR14][R4.64+0x12], R9 ;  /* 0x0000120904009986 */ /* 0x0001e2000c10150e */
[----:B------:R-:W-:-:S03]  /*25e0*/  @!P1 F2FP.F16.F32.PACK_AB R29, RZ, R29 ;  /* 0x0000001dff1d923e */ /* 0x000fc600000000ff */
[----:B------:R0:W-:Y:S04]  /*25f0*/  @!P0 STG.E.U16 desc[UR14][R2.64+0x10], R10 ;  /* 0x0000100a02008986 */ /* 0x0001e8000c10150e */
[----:B------:R0:W-:Y:S04]  /*2600*/  @!P0 STG.E.U16 desc[UR14][R2.64+0x12], R11 ;  /* 0x0000120b02008986 */ /* 0x0001e8000c10150e */
[----:B------:R0:W-:Y:S04]  /*2610*/  @!P1 STG.E.U16 desc[UR14][R4.64+0x20], R36 ;  /* 0x0000202404009986 */ /* 0x0001e8000c10150e */
[----:B------:R0:W-:Y:S04]  /*2620*/  @!P1 STG.E.U16 desc[UR14][R4.64+0x22], R37 ;  /* 0x0000222504009986 */ /* 0x0001e8000c10150e */
[----:B------:R0:W-:Y:S04]  /*2630*/  @!P0 STG.E.U16 desc[UR14][R2.64+0x20], R38 ;  /* 0x0000202602008986 */ /* 0x0001e8000c10150e */
[----:B------:R0:W-:Y:S04]  /*2640*/  @!P0 STG.E.U16 desc[UR14][R2.64+0x22], R39 ;  /* 0x0000222702008986 */ /* 0x0001e8000c10150e */
[----:B------:R0:W-:Y:S04]  /*2650*/  @!P1 STG.E.U16 desc[UR14][R4.64+0x30], R28 ;  /* 0x0000301c04009986 */ /* 0x0001e8000c10150e */
[----:B------:R0:W-:Y:S01]  /*2660*/  @!P1 STG.E.U16 desc[UR14][R4.64+0x32], R29 ;  /* 0x0000321d04009986 */ /* 0x0001e2000c10150e */
[----:B------:R-:W-:Y:S05]  /*2670*/  @P0 EXIT ;  /* 0x000000000000094d */ /* 0x000fea0003800000 */
[----:B------:R-:W-:-:S04]  /*2680*/  F2FP.F16.F32.PACK_AB R30, R31, R30 ;  /* 0x0000001e1f1e723e */ /* 0x000fc800000000ff */
[----:B------:R-:W-:Y:S01]  /*2690*/  PRMT R0, R30, 0x7632, R0 ;  /* 0x000076321e007816 */ /* 0x000fe20000000000 */
[----:B------:R-:W-:Y:S04]  /*26a0*/  STG.E.U16 desc[UR14][R2.64+0x30], R30 ;  /* 0x0000301e02007986 */ /* 0x000fe8000c10150e */
[----:B------:R-:W-:Y:S01]  /*26b0*/  STG.E.U16 desc[UR14][R2.64+0x32], R0 ;  /* 0x0000320002007986 */ /* 0x000fe2000c10150e */
[----:B------:R-:W-:Y:S05]  /*26c0*/  EXIT ;  /* 0x000000000000794d */ /* 0x000fea0003800000 */
.L_x_2:
[----:B------:R-:W-:-:S00]  /*26d0*/  BRA `(.L_x_2) ;  /* 0xfffffffc00fc7947 */ /* 0x000fc0000383ffff */
[----:B------:R-:W-:-:S00]  /*26e0*/  NOP ;  /* 0x0000000000007918 */ /* 0x000fc00000000000 */
        /* <DEDUP_REMOVED lines=9> */
.L_x_7:


//--------------------- .text._ZN4vllm3awq31gemm_forward_4bit_cuda_m16nXk32ILi128EEEviiP6__halfPiS3_S4_iiiS3_ --------------------------
	.section	.text._ZN4vllm3awq31gemm_forward_4bit_cuda_m16nXk32ILi128EEEviiP6__halfPiS3_S4_iiiS3_,"ax",@progbits
	.align	128
        .global         _ZN4vllm3awq31gemm_forward_4bit_cuda_m16nXk32ILi128EEEviiP6__halfPiS3_S4_iiiS3_
        .type           _ZN4vllm3awq31gemm_forward_4bit_cuda_m16nXk32ILi128EEEviiP6__halfPiS3_S4_iiiS3_,@function
        .size           _ZN4vllm3awq31gemm_forward_4bit_cuda_m16nXk32ILi128EEEviiP6__halfPiS3_S4_iiiS3_,(.L_x_8 - _ZN4vllm3awq31gemm_forward_4bit_cuda_m16nXk32ILi128EEEviiP6__halfPiS3_S4_iiiS3_)
        .other          _ZN4vllm3awq31gemm_forward_4bit_cuda_m16nXk32ILi128EEEviiP6__halfPiS3_S4_iiiS3_,@"STO_CUDA_ENTRY STV_DEFAULT"
_ZN4vllm3awq31gemm_forward_4bit_cuda_m16nXk32ILi128EEEviiP6__halfPiS3_S4_iiiS3_:
.text._ZN4vllm3awq31gemm_forward_4bit_cuda_m16nXk32ILi128EEEviiP6__halfPiS3_S4_iiiS3_:
[----:B------:R-:W-:Y:S01]  /*0000*/  LDC R1, c[0x0][0x37c] ;  /* 0x0000df00ff017b82 */ /* 0x000fe20000000800 */
[----:B------:R-:W0:Y:S07]  /*0010*/  LDCU UR6, c[0x0][0x3b0] ;  /* 0x00007600ff0677ac */ /* 0x000e2e0008000800 */
[----:B------:R-:W1:Y:S01]  /*0020*/  S2UR UR11, SR_CTAID.X ;  /* 0x00000000000b79c3 */ /* 0x000e620000002500 */
[----:B------:R-:W2:Y:S01]  /*0030*/  S2R R40, SR_TID.Y ;  /* 0x0000000000287919 */ /* 0x000ea20000002200 */
[----:B------:R-:W-:Y:S01]  /*0040*/  CS2R R38, SRZ ;  /* 0x0000000000267805 */ /* 0x000fe2000001ff00 */
[----:B------:R-:W3:Y:S01]  /*0050*/  LDCU UR16, c[0x0][0x3a8] ;  /* 0x00007500ff1077ac */ /* 0x000ee20008000800 */
[----:B------:R-:W-:-:S02]  /*0060*/  CS2R R36, SRZ ;  /* 0x0000000000247805 */ /* 0x000fc4000001ff00 */
[----:B------:R-:W-:Y:S02]  /*0070*/  CS2R R10, SRZ ;  /* 0x00000000000a7805 */ /* 0x000fe4000001ff00 */
[----:B------:R-:W-:Y:S01]  /*0080*/  CS2R R22, SRZ ;  /* 0x0000000000167805 */ /* 0x000fe2000001ff00 */
[----:B------:R-:W4:Y:S01]  /*0090*/  LDCU UR13, c[0x0][0x384] ;  /* 0x00007080ff0d77ac */ /* 0x000f220008000800 */
[----:B------:R-:W-:Y:S02]  /*00a0*/  CS2R R20, SRZ ;  /* 0x0000000000147805 */ /* 0x000fe4000001ff00 */
[----:B------:R-:W-:Y:S02]  /*00b0*/  CS2R R26, SRZ ;  /* 0x00000000001a7805 */ /* 0x000fe4000001ff00 */
[----:B------:R-:W-:Y:S01]  /*00c0*/  CS2R R24, SRZ ;  /* 0x0000000000187805 */ /* 0x000fe2000001ff00 */
[----:B------:R-:W5:Y:S01]  /*00d0*/  LDCU UR18, c[0x0][0x3ac] ;  /* 0x00007580ff1277ac */ /* 0x000f620008000800 */
[----:B------:R-:W-:-:S02]  /*00e0*/  CS2R R16, SRZ ;  /* 0x0000000000107805 */ /* 0x000fc4000001ff00 */
[----:B------:R-:W-:Y:S02]  /*00f0*/  CS2R R18, SRZ ;  /* 0x0000000000127805 */ /* 0x000fe4000001ff00 */
[----:B------:R-:W-:Y:S02]  /*0100*/  CS2R R12, SRZ ;  /* 0x00000000000c7805 */ /* 0x000fe4000001ff00 */
[----:B------:R-:W-:Y:S02]  /*0110*/  CS2R R14, SRZ ;  /* 0x00000000000e7805 */ /* 0x000fe4000001ff00 */
[----:B------:R-:W-:Y:S01]  /*0120*/  CS2R R32, SRZ ;  /* 0x0000000000207805 */ /* 0x000fe2000001ff00 */
[----:B0-----:R-:W-:Y:S01]  /*0130*/  UIADD3 UR4, UPT, UPT, UR6, 0x7f, URZ ;  /* 0x0000007f06047890 */ /* 0x001fe2000fffe0ff */
[----:B------:R-:W-:Y:S02]  /*0140*/  CS2R R34, SRZ ;  /* 0x0000000000227805 */ /* 0x000fe4000001ff00 */
[----:B------:R-:W-:-:S02]  /*0150*/  CS2R R28, SRZ ;  /* 0x00000000001c7805 */ /* 0x000fc4000001ff00 */
[----:B------:R-:W-:Y:S01]  /*0160*/  CS2R R30, SRZ ;  /* 0x00000000001e7805 */ /* 0x000fe2000001ff00 */
[----:B---3--:R-:W-:Y:S02]  /*0170*/  UIADD3 UR7, UPT, UPT, UR16, 0xf, URZ ;  /* 0x0000000f10077890 */ /* 0x008fe4000fffe0ff */
[----:B------:R-:W-:Y:S02]  /*0180*/  USHF.R.S32.HI UR5, URZ, 0x1f, UR4 ;  /* 0x0000001fff057899 */ /* 0x000fe40008011404 */
[----:B------:R-:W-:Y:S01]  /*0190*/  USHF.R.S32.HI UR8, URZ, 0x1f, UR7 ;  /* 0x0000001fff087899 */ /* 0x000fe20008011407 */
[----:B----4-:R-:W-:Y:S01]  /*01a0*/  IMAD.U32 R2, RZ, RZ, UR13 ;  /* 0x0000000dff027e24 */ /* 0x010fe2000f8e00ff */
[----:B------:R-:W-:Y:S02]  /*01b0*/  ULEA.HI UR5, UR5, UR4, URZ, 0x7 ;  /* 0x0000000405057291 */ /* 0x000fe4000f8f38ff */
[----:B------:R-:W-:Y:S02]  /*01c0*/  ULEA.HI UR7, UR8, UR7, URZ, 0x4 ;  /* 0x0000000708077291 */ /* 0x000fe4000f8f20ff */
[----:B------:R-:W-:Y:S01]  /*01d0*/  USHF.R.S32.HI UR8, URZ, 0x7, UR5 ;  /* 0x00000007ff087899 */ /* 0x000fe20008011405 */
[----:B------:R-:W-:Y:S01]  /*01e0*/  IABS R5, R2 ;  /* 0x0000000200057213 */ /* 0x000fe20000000000 */
[----:B------:R-:W-:-:S02]  /*01f0*/  USHF.R.S32.HI UR7, URZ, 0x4, UR7 ;  /* 0x00000004ff077899 */ /* 0x000fc40008011407 */
[----:B-----5:R-:W-:Y:S01]  /*0200*/  USHF.R.S32.HI UR4, URZ, 0x1f, UR18 ;  /* 0x0000001fff047899 */ /* 0x020fe20008011412 */
[----:B------:R-:W0:Y:S01]  /*0210*/  I2F.RP R4, R5 ;  /* 0x0000000500047306 */ /* 0x000e220000209400 */
[----:B------:R-:W-:Y:S02]  /*0220*/  UIMAD UR9, UR8, UR7, URZ ;  /* 0x00000007080972a4 */ /* 0x000fe4000f8e02ff */
[----:B------:R-:W-:Y:S01]  /*0230*/  IMAD.U32 R6, RZ, RZ, UR8 ;  /* 0x00000008ff067e24 */ /* 0x000fe2000f8e00ff */
[----:B------:R-:W3:Y:S01]  /*0240*/  LDCU.64 UR14, c[0x0][0x358] ;  /* 0x00006b00ff0e77ac */ /* 0x000ee20008000a00 */
[----:B------:R-:W-:Y:S02]  /*0250*/  UIADD3 UR7, UPT, UPT, URZ, -UR9, URZ ;  /* 0x80000009ff077290 */ /* 0x000fe4000fffe0ff */
[----:B------:R-:W-:-:S03]  /*0260*/  UISETP.NE.U32.AND UP2, UPT, UR9, URZ, UPT ;  /* 0x000000ff0900728c */ /* 0x000fc6000bf45070 */
[----:B------:R-:W4:Y:S08]  /*0270*/  I2F.U32.RP R0, UR9 ;  /* 0x0000000900007d06 */ /* 0x000f300008209000 */
[----:B0-----:R-:W0:Y:S08]  /*0280*/  MUFU.RCP R4, R4 ;  /* 0x0000000400047308 */ /* 0x001e300000001000 */
[----:B----4-:R-:W4:Y:S01]  /*0290*/  MUFU.RCP R0, R0 ;  /* 0x0000000000007308 */ /* 0x010f220000001000 */
[----:B0-----:R-:W-:-:S07]  /*02a0*/  IADD3 R3, PT, PT, R4, 0xffffffe, RZ ;  /* 0x0ffffffe04037810 */ /* 0x001fce0007ffe0ff */
[----:B------:R-:W0:Y:S01]  /*02b0*/  F2I.FTZ.U32.TRUNC.NTZ R3, R3 ;  /* 0x0000000300037305 */ /* 0x000e22000021f000 */
[----:B----4-:R-:W-:Y:S01]  /*02c0*/  VIADD R2, R0, 0xffffffe ;  /* 0x0ffffffe00027836 */ /* 0x010fe20000000000 */
[-C--:B------:R-:W-:Y:S02]  /*02d0*/  IABS R0, R6.reuse ;  /* 0x0000000600007213 */ /* 0x080fe40000000000 */
[----:B------:R-:W-:Y:S02]  /*02e0*/  IABS R6, R6 ;  /* 0x0000000600067213 */ /* 0x000fe40000000000 */
[----:B------:R-:W-:Y:S02]  /*02f0*/  R2UR UR17, R0 ;  /* 0x00000000001172ca */ /* 0x000fe400000e0000 */
[----:B------:R-:W4:Y:S01]  /*0300*/  F2I.FTZ.U32.TRUNC.NTZ R2, R2 ;  /* 0x0000000200027305 */ /* 0x000f22000021f000 */
[----:B0-----:R-:W-:-:S10]  /*0310*/  IMAD.MOV R7, RZ, RZ, -R3 ;  /* 0x000000ffff077224 */ /* 0x001fd400078e0a03 */
[----:B------:R-:W0:Y:S01]  /*0320*/  I2F.RP R0, UR17 ;  /* 0x0000001100007d06 */ /* 0x000e220008209400 */
[----:B----4-:R-:W-:Y:S01]  /*0330*/  R2UR UR5, R2 ;  /* 0x00000000020572ca */ /* 0x010fe200000e0000 */
[----:B------:R-:W-:Y:S01]  /*0340*/  IMAD.U32 R2, RZ, RZ, UR4 ;  /* 0x00000004ff027e24 */ /* 0x000fe2000f8e00ff */
[----:B------:R-:W-:-:S04]  /*0350*/  UMOV UR4, URZ ;  /* 0x000000ff00047c82 */ /* 0x000fc80008000000 */
[----:B------:R-:W-:-:S04]  /*0360*/  LEA.HI R2, R2, UR18, RZ, 0x5 ;  /* 0x0000001202027c11 */ /* 0x000fc8000f8f28ff */
[----:B------:R-:W-:Y:S01]  /*0370*/  LEA.HI.SX32 R2, R2, UR13, 0x1b ;  /* 0x0000000d02027c11 */ /* 0x000fe2000f8fdaff */
[----:B0-----:R-:W0:Y:S02]  /*0380*/  MUFU.RCP R0, R0 ;  /* 0x0000000000007308 */ /* 0x001e240000001000 */
[----:B------:R-:W-:Y:S02]  /*0390*/  UIMAD UR7, UR7, UR5, URZ ;  /* 0x00000005070772a4 */ /* 0x000fe4000f8e02ff */
[----:B------:R-:W-:Y:S01]  /*03a0*/  VIADD R4, R2, 0xffffffff ;  /* 0xffffffff02047836 */ /* 0x000fe20000000000 */
[----:B------:R-:W-:Y:S01]  /*03b0*/  MOV R2, R7 ;  /* 0x0000000700027202 */ /* 0x000fe20000000f00 */
[----:B------:R-:W-:-:S03]  /*03c0*/  UIMAD.WIDE.U32 UR4, UR5, UR7, UR4 ;  /* 0x00000007050472a5 */ /* 0x000fc6000f8e0004 */
[----:B------:R-:W-:Y:S01]  /*03d0*/  IABS R8, R4 ;  /* 0x0000000400087213 */ /* 0x000fe20000000000 */
[----:B-1----:R-:W-:Y:S01]  /*03e0*/  UIMAD.WIDE.U32 UR4, UR5, UR11, URZ ;  /* 0x0000000b050472a5 */ /* 0x002fe2000f8e00ff */
[----:B------:R-:W-:Y:S01]  /*03f0*/  IMAD R7, R2, R5, RZ ;  /* 0x0000000502077224 */ /* 0x000fe200078e02ff */
[----:B------:R-:W-:Y:S01]  /*0400*/  LOP3.LUT R4, R4, UR13, RZ, 0x3c, !PT ;  /* 0x0000000d04047c12 */ /* 0x000fe2000f8e3cff */
[----:B------:R-:W-:-:S03]  /*0410*/  IMAD.MOV.U32 R2, RZ, RZ, RZ ;  /* 0x000000ffff027224 */ /* 0x000fc600078e00ff */
[----:B------:R-:W-:Y:S01]  /*0420*/  ISETP.GE.AND P1, PT, R4, RZ, PT ;  /* 0x000000ff0400720c */ /* 0x000fe20003f26270 */
[----:B------:R-:W-:Y:S01]  /*0430*/  UMOV UR7, UR5 ;  /* 0x0000000500077c82 */ /* 0x000fe20008000000 */
[----:B------:R-:W-:Y:S01]  /*0440*/  IMAD.HI.U32 R2, R3, R7, R2 ;  /* 0x0000000703027227 */ /* 0x000fe200078e0002 */
[----:B------:R-:W-:-:S03]  /*0450*/  UIADD3 UR4, UPT, UPT, -UR7, URZ, URZ ;  /* 0x000000ff07047290 */ /* 0x000fc6000fffe1ff */
        /* <DEDUP_REMOVED lines=11> */
[----:B------:R-:W-:Y:S01]  /*0510*/  IADD3 R0, PT, PT, RZ, -UR10, RZ ;  /* 0x8000000aff007c10 */ /* 0x000fe2000fffe0ff */
[----:B------:R-:W-:-:S04]  /*0520*/  UISETP.NE.AND UP0, UPT, UR8, URZ, UPT ;  /* 0x000000ff0800728c */ /* 0x000fc8000bf05270 */
[C---:B------:R-:W-:Y:S02]  /*0530*/  IMAD R0, R5.reuse, R0, R3 ;  /* 0x0000000005007224 */ /* 0x040fe400078e0203 */
[----:B------:R-:W-:Y:S02]  /*0540*/  IMAD.U32 R3, RZ, RZ, UR10 ;  /* 0x0000000aff037e24 */ /* 0x000fe4000f8e00ff */
[----:B------:R-:W-:Y:S01]  /*0550*/  @UP1 UIADD3 UR7, UPT, UPT, UR7, 0x1, URZ ;  /* 0x0000000107071890 */ /* 0x000fe2000fffe0ff */
[----:B------:R-:W-:Y:S01]  /*0560*/  ISETP.GT.U32.AND P0, PT, R5, R0, PT ;  /* 0x000000000500720c */ /* 0x000fe20003f04070 */
[----:B------:R-:W-:Y:S01]  /*0570*/  @!UP2 ULOP3.LUT UR7, URZ, UR9, URZ, 0x33, !UPT ;  /* 0x00000009ff07a292 */ /* 0x000fe2000f8e33ff */
[----:B0-----:R-:W-:Y:S01]  /*0580*/  R2UR UR5, R2 ;  /* 0x00000000020572ca */ /* 0x001fe200000e0000 */
[----:B------:R-:W-:Y:S02]  /*0590*/  UISETP.NE.AND UP2, UPT, UR13, URZ, UPT ;  /* 0x000000ff0d00728c */ /* 0x000fe4000bf45270 */
[----:B------:R-:W-:Y:S01]  /*05a0*/  UIADD3 UR4, UPT, UPT, -UR7, URZ, URZ ;  /* 0x000000ff07047290 */ /* 0x000fe2000fffe1ff */
[----:B------:R-:W-:-:S03]  /*05b0*/  VOTEU.ANY UP1, P1 ;  /* 0x0000000000ff7886 */ /* 0x000fc60000820100 */
[----:B------:R-:W-:-:S03]  /*05c0*/  UIMAD UR9, UR9, UR4, UR11 ;  /* 0x00000004090972a4 */ /* 0x000fc6000f8e020b */
[----:B------:R-:W-:Y:S01]  /*05d0*/  UMOV UR4, URZ ;  /* 0x000000ff00047c82 */ /* 0x000fe20008000000 */
[----:B------:R-:W-:Y:S01]  /*05e0*/  @!P0 VIADD R3, R3, 0x1 ;  /* 0x0000000103038836 */ /* 0x000fe20000000000 */
[-C--:B------:R-:W-:Y:S01]  /*05f0*/  @!P0 IADD3 R0, PT, PT, R0, -R5.reuse, RZ ;  /* 0x8000000500008210 */ /* 0x080fe20007ffe0ff */
[----:B------:R-:W-:Y:S01]  /*0600*/  IMAD.U32 R2, RZ, RZ, UR9 ;  /* 0x00000009ff027e24 */ /* 0x000fe2000f8e00ff */
[----:B------:R-:W-:Y:S02]  /*0610*/  UIADD3 UR11, UPT, UPT, URZ, -UR5, URZ ;  /* 0x80000005ff0b7290 */ /* 0x000fe4000fffe0ff */
[----:B------:R-:W-:Y:S02]  /*0620*/  @!P0 R2UR UR10, R3 ;  /* 0x00000000030a82ca */ /* 0x000fe400000e0000 */
[----:B------:R-:W-:Y:S01]  /*0630*/  IABS R2, R2 ;  /* 0x0000000200027213 */ /* 0x000fe20000000000 */
[----:B------:R-:W-:Y:S01]  /*0640*/  UIMAD UR11, UR11, UR17, URZ ;  /* 0x000000110b0b72a4 */ /* 0x000fe2000f8e02ff */
[----:B------:R-:W-:Y:S01]  /*0650*/  ISETP.GE.U32.AND P0, PT, R0, R5, PT ;  /* 0x000000050000720c */ /* 0x000fe20003f06070 */
[----:B------:R-:W-:Y:S01]  /*0660*/  IMAD.MOV R0, RZ, RZ, -R6 ;  /* 0x000000ffff007224 */ /* 0x000fe200078e0a06 */
[----:B------:R-:W-:Y:S01]  /*0670*/  R2UR UR12, R2 ;  /* 0x00000000020c72ca */ /* 0x000fe200000e0000 */
[----:B------:R-:W-:Y:S01]  /*0680*/  UIMAD.WIDE.U32 UR4, UR5, UR11, UR4 ;  /* 0x0000000b050472a5 */ /* 0x000fe2000f8e0004 */
[----:B------:R-:W0:Y:S02]  /*0690*/  S2R R3, SR_TID.X ;  /* 0x0000000000037919 */ /* 0x000e240000002100 */
[----:B------:R-:W-:-:S03]  /*06a0*/  R2UR UR11, R0 ;  /* 0x00000000000b72ca */ /* 0x000fc600000e0000 */
[----:B------:R-:W-:-:S04]  /*06b0*/  IMAD.U32 R0, RZ, RZ, UR10 ;  /* 0x0000000aff007e24 */ /* 0x000fc8000f8e00ff */
[----:B------:R-:W-:Y:S02]  /*06c0*/  @P0 VIADD R0, R0, 0x1 ;  /* 0x0000000100000836 */ /* 0x000fe40000000000 */
[----:B------:R-:W-:-:S03]  /*06d0*/  UIMAD.WIDE.U32 UR4, UR5, UR12, URZ ;  /* 0x0000000c050472a5 */ /* 0x000fc6000f8e00ff */
[----:B------:R-:W-:Y:S01]  /*06e0*/  @P0 R2UR UR10, R0 ;  /* 0x00000000000a02ca */ /* 0x000fe200000e0000 */
[----:B------:R-:W-:-:S04]  /*06f0*/  UIMAD UR4, UR5, UR11, UR12 ;  /* 0x0000000b050472a4 */ /* 0x000fc8000f8e020c */
[----:B------:R-:W-:-:S08]  /*0700*/  UISETP.GT.U32.AND UP3, UPT, UR17, UR4, UPT ;  /* 0x000000041100728c */ /* 0x000fd0000bf64070 */
[----:B------:R-:W-:Y:S02]  /*0710*/  @!UP1 UIADD3 UR10, UPT, UPT, -UR10, URZ, URZ ;  /* 0x000000ff0a0a9290 */ /* 0x000fe4000fffe1ff */
[----:B------:R-:W-:Y:S02]  /*0720*/  @!UP2 ULOP3.LUT UR10, URZ, UR13, URZ, 0x33, !UPT ;  /* 0x0000000dff0aa292 */ /* 0x000fe4000f8e33ff */
[----:B------:R-:W-:Y:S01]  /*0730*/  @!UP3 UIADD3 UR4, UPT, UPT, UR4, -UR17, URZ ;  /* 0x800000110404b290 */ /* 0x000fe2000fffe0ff */
[----:B0-----:R-:W-:Y:S01]  /*0740*/  SHF.R.U32.HI R5, RZ, 0x2, R3 ;  /* 0x00000002ff057819 */ /* 0x001fe20000011603 */
[----:B------:R-:W-:Y:S02]  /*0750*/  UIADD3 UR11, UPT, UPT, UR10, -0x1, URZ ;  /* 0xffffffff0a0b7890 */ /* 0x000fe4000fffe0ff */
[----:B------:R-:W-:Y:S02]  /*0760*/  UISETP.GE.U32.AND UP1, UPT, UR4, UR17, UPT ;  /* 0x000000110400728c */ /* 0x000fe4000bf26070 */
[----:B------:R-:W-:-:S02]  /*0770*/  ULOP3.LUT UR4, UR9, UR8, URZ, 0x3c, !UPT ;  /* 0x0000000809047292 */ /* 0x000fc4000f8e3cff */
[----:B------:R-:W-:Y:S02]  /*0780*/  @!UP3 UIADD3 UR5, UPT, UPT, UR5, 0x1, URZ ;  /* 0x000000010505b890 */ /* 0x000fe4000fffe0ff */
[----:B------:R-:W-:Y:S02]  /*0790*/  UISETP.GE.AND UP2, UPT, UR4, URZ, UPT ;  /* 0x000000ff0400728c */ /* 0x000fe4000bf46270 */
[----:B------:R-:W-:-:S03]  /*07a0*/  UIMAD UR4, UR11, UR13, UR7 ;  /* 0x0000000d0b0472a4 */ /* 0x000fc6000f8e0207 */
[----:B------:R-:W-:Y:S02]  /*07b0*/  @UP1 UIADD3 UR5, UPT, UPT, UR5, 0x1, URZ ;  /* 0x0000000105051890 */ /* 0x000fe4000fffe0ff */
[----:B------:R-:W-:-:S04]  /*07c0*/  USHF.L.U32 UR4, UR4, 0x5, URZ ;  /* 0x0000000504047899 */ /* 0x000fc800080006ff */
[----:B------:R-:W-:Y:S01]  /*07d0*/  UISETP.GE.AND UP1, UPT, UR4, UR18, UPT ;  /* 0x000000120400728c */ /* 0x000fe2000bf26270 */
[----:B------:R-:W-:Y:S01]  /*07e0*/  UMOV UR12, UR5 ;  /* 0x00000005000c7c82 */ /* 0x000fe20008000000 */
[----:B------:R-:W-:Y:S02]  /*07f0*/  USHF.R.S32.HI UR4, URZ, 0x1f, UR6 ;  /* 0x0000001fff047899 */ /* 0x000fe40008011406 */
[----:B------:R-:W-:Y:S02]  /*0800*/  @!UP2 UIADD3 UR12, UPT, UPT, -UR12, URZ, URZ ;  /* 0x000000ff0c0ca290 */ /* 0x000fe4000fffe1ff */
[----:B------:R-:W-:Y:S02]  /*0810*/  @!UP0 ULOP3.LUT UR12, URZ, UR8, URZ, 0x33, !UPT ;  /* 0x00000008ff0c8292 */ /* 0x000fe4000f8e33ff */
[----:B------:R-:W-:-:S03]  /*0820*/  ULEA.HI UR4, UR4, UR6, URZ, 0x3 ;  /* 0x0000000604047291 */ /* 0x000fc6000f8f18ff */
[----:B------:R-:W-:Y:S02]  /*0830*/  @!UP1 UIADD3 UR11, UPT, UPT, UR10, URZ, URZ ;  /* 0x000000ff0a0b9290 */ /* 0x000fe4000fffe0ff */
[----:B------:R-:W-:Y:S02]  /*0840*/  UIADD3 UR5, UPT, UPT, -UR12, URZ, URZ ;  /* 0x000000ff0c057290 */ /* 0x000fe4000fffe1ff */
[----:B------:R-:W-:Y:S02]  /*0850*/  UISETP.GE.AND UP0, UPT, UR11, 0x1, UPT ;  /* 0x000000010b00788c */ /* 0x000fe4000bf06270 */
[----:B------:R-:W-:-:S04]  /*0860*/  UIMAD UR8, UR8, UR5, UR9 ;  /* 0x00000005080872a4 */ /* 0x000fc8000f8e0209 */
[----:B------:R-:W-:-:S03]  /*0870*/  USHF.L.U32 UR28, UR8, 0x7, URZ ;  /* 0x00000007081c7899 */ /* 0x000fc600080006ff */
[----:B--23--:R-:W-:Y:S09]  /*0880*/  BRA.U !UP0, `(.L_x_3) ;  /* 0x0000002508f47547 */ /* 0x00cff2000b800000 */
[----:B------:R-:W0:Y:S01]  /*0890*/  LDC R8, c[0x0][0x380] ;  /* 0x0000e000ff087b82 */ /* 0x000e220000000800 */
[----:B------:R-:W-:Y:S01]  /*08a0*/  USHF.L.U32 UR9, UR7, 0x5, URZ ;  /* 0x0000000507097899 */ /* 0x000fe200080006ff */
[----:B------:R-:W-:Y:S01]  /*08b0*/  SHF.R.U32.HI R21, RZ, 0x4, R3 ;  /* 0x00000004ff157819 */ /* 0x000fe20000011603 */
[----:B------:R-:W-:Y:S01]  /*08c0*/  USHF.R.S32.HI UR5, URZ, 0x3, UR4 ;  /* 0x00000003ff057899 */ /* 0x000fe20008011404 */
[----:B------:R-:W-:Y:S01]  /*08d0*/  LOP3.LUT R17, R3, 0xf, RZ, 0xc0, !PT ;  /* 0x0000000f03117812 */ /* 0x000fe200078ec0ff */
[----:B------:R-:W-:Y:S02]  /*08e0*/  USHF.L.U32 UR4, UR8, 0x4, URZ ;  /* 0x0000000408047899 */ /* 0x000fe400080006ff */
[----:B------:R-:W-:Y:S01]  /*08f0*/  IMAD.U32 R9, RZ, RZ, UR9 ;  /* 0x00000009ff097e24 */ /* 0x000fe2000f8e00ff */
[----:B------:R-:W1:Y:S04]  /*0900*/  LDCU.128 UR24, c[0x0][0x390] ;  /* 0x00007200ff1877ac */ /* 0x000e680008000c00 */
[----:B------:R-:W-:Y:S01]  /*0910*/  IABS R4, R9 ;  /* 0x0000000900047213 */ /* 0x000fe20000000000 */
[----:B------:R-:W-:-:S02]  /*0920*/  UIMAD UR8, UR9, UR5, URZ ;  /* 0x00000005090872a4 */ /* 0x000fc4000f8e02ff */
[----:B------:R-:W-:Y:S01]  /*0930*/  USHF.L.U32 UR10, UR5, 0x2, URZ ;  /* 0x00000002050a7899 */ /* 0x000fe200080006ff */
[----:B------:R-:W2:Y:S01]  /*0940*/  LDCU.64 UR22, c[0x0][0x3a0] ;  /* 0x00007400ff1677ac */ /* 0x000ea20008000a00 */
[----:B0-----:R-:W-:Y:S01]  /*0950*/  IABS R13, R8 ;  /* 0x00000008000d7213 */ /* 0x001fe20000000000 */
[----:B------:R-:W-:Y:S01]  /*0960*/  IMAD R19, R40, 0x8, R5 ;  /* 0x0000000828137824 */ /* 0x000fe200078e0205 */
[----:B------:R-:W-:Y:S02]  /*0970*/  USHF.L.U32 UR13, UR5, 0x3, URZ ;  /* 0x00000003050d7899 */ /* 0x000fe400080006ff */
[----:B------:R-:W0:Y:S01]  /*0980*/  I2F.RP R0, R13 ;  /* 0x0000000d00007306 */ /* 0x000e220000209400 */
[----:B------:R-:W-:-:S07]  /*0990*/  UIMAD UR20, UR5, 0xc, URZ ;  /* 0x0000000c051478a4 */ /* 0x000fce000f8e02ff */
[----:B0-----:R-:W0:Y:S02]  /*09a0*/  MUFU.RCP R0, R0 ;  /* 0x0000000000007308 */ /* 0x001e240000001000 */
[----:B0-----:R-:W-:-:S06]  /*09b0*/  IADD3 R6, PT, PT, R0, 0xffffffe, RZ ;  /* 0x0ffffffe00067810 */ /* 0x001fcc0007ffe0ff */
[----:B------:R0:W3:Y:S02]  /*09c0*/  F2I.FTZ.U32.TRUNC.NTZ R7, R6 ;  /* 0x0000000600077305 */ /* 0x0000e4000021f000 */
[----:B0-----:R-:W-:Y:S01]  /*09d0*/  MOV R6, RZ ;  /* 0x000000ff00067202 */ /* 0x001fe20000000f00 */
[----:B---3--:R-:W-:-:S04]  /*09e0*/  IMAD.MOV R2, RZ, RZ, -R7 ;  /* 0x000000ffff027224 */ /* 0x008fc800078e0a07 */
[----:B------:R-:W-:Y:S02]  /*09f0*/  IMAD R11, R2, R13, RZ ;  /* 0x0000000d020b7224 */ /* 0x000fe400078e02ff */
[----:B------:R-:W-:Y:S02]  /*0a00*/  IMAD R2, R40, UR5, RZ ;  /* 0x0000000528027c24 */ /* 0x000fe4000f8e02ff */
[----:B------:R-:W-:-:S04]  /*0a10*/  IMAD.HI.U32 R7, R7, R11, R6 ;  /* 0x0000000b07077227 */ /* 0x000fc800078e0006 */
[----:B------:R-:W-:Y:S02]  /*0a20*/  IMAD.SHL.U32 R2, R2, 0x2, RZ ;  /* 0x0000000202027824 */ /* 0x000fe400078e00ff */
[----:B------:R-:W-:-:S03]  /*0a30*/  IMAD.HI.U32 R7, R7, R4, RZ ;  /* 0x0000000407077227 */ /* 0x000fc600078e00ff */
[----:B------:R-:W-:Y:S01]  /*0a40*/  SHF.R.S32.HI R11, RZ, 0x1f, R2 ;  /* 0x0000001fff0b7819 */ /* 0x000fe20000011402 */
[----:B------:R-:W-:-:S04]  /*0a50*/  IMAD.MOV R0, RZ, RZ, -R7 ;  /* 0x000000ffff007224 */ /* 0x000fc800078e0a07 */
[----:B------:R-:W-:Y:S02]  /*0a60*/  IMAD R4, R13, R0, R4 ;  /* 0x000000000d047224 */ /* 0x000fe400078e0204 */
[----:B------:R-:W-:-:S03]  /*0a70*/  IMAD R0, R21, UR5, RZ ;  /* 0x0000000515007c24 */ /* 0x000fc6000f8e02ff */
[----:B------:R-:W-:Y:S02]  /*0a80*/  ISETP.GT.U32.AND P0, PT, R13, R4, PT ;  /* 0x000000040d00720c */ /* 0x000fe40003f04070 */
[----:B------:R-:W-:Y:S02]  /*0a90*/  SHF.R.S32.HI R6, RZ, 0x1f, R0 ;  /* 0x0000001fff067819 */ /* 0x000fe40000011400 */
[----:B------:R-:W-:Y:S02]  /*0aa0*/  IADD3 R55, P1, P2, R2, R0, R17 ;  /* 0x0000000002377210 */ /* 0x000fe40007a3e011 */
[----:B------:R-:W-:Y:S02]  /*0ab0*/  LOP3.LUT R2, R8, UR9, RZ, 0x3c, !PT ;  /* 0x0000000908027c12 */ /* 0x000fe4000f8e3cff */
[----:B------:R-:W-:Y:S02]  /*0ac0*/  IADD3 R55, P3, PT, R55, UR4, RZ ;  /* 0x0000000437377c10 */ /* 0x000fe4000ff7e0ff */
[----:B------:R-:W-:Y:S01]  /*0ad0*/  IADD3.X R6, PT, PT, R11, R6, RZ, P1, P2 ;  /* 0x000000060b067210 */ /* 0x000fe20000fe44ff */
[----:B------:R-:W-:Y:S01]  /*0ae0*/  IMAD.U32 R11, RZ, RZ, UR8 ;  /* 0x00000008ff0b7e24 */ /* 0x000fe2000f8e00ff */
[----:B------:R-:W-:-:S02]  /*0af0*/  IADD3 R0, P2, PT, R55, UR8, RZ ;  /* 0x0000000837007c10 */ /* 0x000fc4000ff5e0ff */
[-C--:B------:R-:W-:Y:S01]  /*0b00*/  @!P0 IADD3 R4, PT, PT, R4, -R13.reuse, RZ ;  /* 0x8000000d04048210 */ /* 0x080fe20007ffe0ff */
[----:B------:R-:W-:Y:S01]  /*0b10*/  IMAD.X R54, RZ, RZ, R6, P3 ;  /* 0x000000ffff367224 */ /* 0x000fe200018e0606 */
[----:B------:R-:W-:Y:S02]  /*0b20*/  @!P0 IADD3 R7, PT, PT, R7, 0x1, RZ ;  /* 0x0000000107078810 */ /* 0x000fe40007ffe0ff */
[----:B------:R-:W-:Y:S02]  /*0b30*/  ISETP.GE.U32.AND P1, PT, R4, R13, PT ;  /* 0x0000000d0400720c */ /* 0x000fe40003f26070 */
[----:B------:R-:W-:Y:S02]  /*0b40*/  LEA.HI.X.SX32 R11, R11, R54, 0x1, P2 ;  /* 0x000000360b0b7211 */ /* 0x000fe400010f0eff */
[----:B------:R-:W-:Y:S02]  /*0b50*/  ISETP.GE.AND P2, PT, R2, RZ, PT ;  /* 0x000000ff0200720c */ /* 0x000fe40003f46270 */
[----:B------:R-:W-:-:S02]  /*0b60*/  ISETP.NE.AND P0, PT, R8, RZ, PT ;  /* 0x000000ff0800720c */ /* 0x000fc40003f05270 */
[----:B-1----:R-:W-:-:S04]  /*0b70*/  LEA R12, P3, R0, UR24, 0x2 ;  /* 0x00000018000c7c11 */ /* 0x002fc8000f8610ff */
[----:B------:R-:W-:Y:S01]  /*0b80*/  LEA.HI.X R13, R0, UR25, R11, 0x2, P3 ;  /* 0x00000019000d7c11 */ /* 0x000fe200098f140b */
[----:B------:R-:W-:Y:S02]  /*0b90*/  @P1 VIADD R7, R7, 0x1 ;  /* 0x0000000107071836 */ /* 0x000fe40000000000 */
[----:B------:R-:W-:Y:S01]  /*0ba0*/  IMAD.U32 R11, RZ, RZ, UR10 ;  /* 0x0000000aff0b7e24 */ /* 0x000fe2000f8e00ff */
[----:B------:R-:W-:Y:S01]  /*0bb0*/  MOV R52, UR4 ;  /* 0x0000000400347c02 */ /* 0x000fe20008000f00 */
[----:B------:R-:W-:Y:S01]  /*0bc0*/  IMAD.SHL.U32 R22, R3, 0x8, RZ ;  /* 0x0000000803167824 */ /* 0x000fe200078e00ff */
[----:B------:R-:W-:Y:S01]  /*0bd0*/  MOV R0, R7 ;  /* 0x0000000700007202 */ /* 0x000fe20000000f00 */
[----:B------:R-:W-:Y:S01]  /*0be0*/  IMAD.WIDE R6, R11, 0x4, R12 ;  /* 0x000000040b067825 */ /* 0x000fe200078e020c */
[----:B------:R-:W-:Y:S01]  /*0bf0*/  MOV R23, UR20 ;  /* 0x0000001400177c02 */ /* 0x000fe20008000f00 */
[----:B------:R-:W-:Y:S01]  /*0c00*/  UIMAD UR21, UR5, 0x14, URZ ;  /* 0x00000014051578a4 */ /* 0x000fe2000f8e02ff */
[----:B------:R-:W3:Y:S01]  /*0c10*/  LDG.E.CONSTANT R24, desc[UR14][R12.64] ;  /* 0x0000000e0c187981 */ /* 0x000ee2000c1e9900 */
[----:B------:R-:W-:Y:S01]  /*0c20*/  @!P2 IMAD.MOV R0, RZ, RZ, -R0 ;  /* 0x000000ffff00a224 */ /* 0x000fe200078e0a00 */
[----:B------:R-:W-:Y:S01]  /*0c30*/  @!P0 LOP3.LUT R0, RZ, R8, RZ, 0x33, !PT ;  /* 0x00000008ff008212 */ /* 0x000fe200078e33ff */
[----:B------:R-:W-:Y:S01]  /*0c40*/  IMAD.U32 R8, RZ, RZ, UR12 ;  /* 0x0000000cff087e24 */ /* 0x000fe2000f8e00ff */
[----:B------:R0:W4:Y:S01]  /*0c50*/  LDG.E.CONSTANT R14, desc[UR14][R6.64] ;  /* 0x0000000e060e7981 */ /* 0x000122000c1e9900 */
[----:B------:R-:W-:Y:S01]  /*0c60*/  LOP3.LUT R52, R52, 0xf, R3, 0xf8, !PT ;  /* 0x0000000f34347812 */ /* 0x000fe200078ef803 */
[----:B------:R-:W-:-:S02]  /*0c70*/  IMAD.U32 R11, RZ, RZ, UR13 ;  /* 0x0000000dff0b7e24 */ /* 0x000fc4000f8e00ff */
[----:B------:R-:W-:-:S05]  /*0c80*/  IMAD R8, R8, 0x10, R19 ;  /* 0x0000001008087824 */ /* 0x000fca00078e0213 */
[----:B------:R-:W-:Y:S01]  /*0c90*/  ISETP.GE.U32.AND P0, PT, R8, UR16, PT ;  /* 0x0000001008007c0c */ /* 0x000fe2000bf06070 */
[----:B0-----:R-:W-:Y:S02]  /*0ca0*/  IMAD R7, R0, UR5, RZ ;  /* 0x0000000500077c24 */ /* 0x001fe4000f8e02ff */
[----:B------:R-:W-:-:S03]  /*0cb0*/  IMAD.WIDE R10, R11, 0x4, R12 ;  /* 0x000000040b0a7825 */ /* 0x000fc600078e020c */
[----:B------:R-:W-:Y:S01]  /*0cc0*/  IADD3 R2, P1, PT, R52, R7, RZ ;  /* 0x0000000734027210 */ /* 0x000fe20007f3e0ff */
[----:B------:R-:W-:Y:S01]  /*0cd0*/  IMAD.WIDE R4, R23, 0x4, R12 ;  /* 0x0000000417047825 */ /* 0x000fe200078e020c */
[----:B------:R-:W-:Y:S01]  /*0ce0*/  LOP3.LUT R20, R22, 0x78, RZ, 0xc0, !PT ;  /* 0x0000007816147812 */ /* 0x000fe200078ec0ff */
[----:B------:R0:W5:Y:S01]  /*0cf0*/  LDG.E.CONSTANT R15, desc[UR14][R10.64] ;  /* 0x0000000e0a0f7981 */ /* 0x000162000c1e9900 */
[----:B------:R-:W-:Y:S02]  /*0d00*/  LEA.HI.X.SX32 R7, R7, RZ, 0x1, P1 ;  /* 0x000000ff07077211 */ /* 0x000fe400008f0eff */
[----:B--2---:R-:W-:Y:S01]  /*0d10*/  LEA R6, P1, R2, UR22, 0x2 ;  /* 0x0000001602067c11 */ /* 0x004fe2000f8210ff */
[----:B------:R-:W1:Y:S01]  /*0d20*/  @!P0 LDC.64 R36, c[0x0][0x388] ;  /* 0x0000e200ff248b82 */ /* 0x000e620000000a00 */
[----:B------:R-:W-:Y:S01]  /*0d30*/  IMAD R0, R0, UR6, RZ ;  /* 0x0000000600007c24 */ /* 0x000fe2000f8e02ff */
[----:B------:R-:W-:Y:S01]  /*0d40*/  IADD3 R53, PT, PT, R20, UR28, RZ ;  /* 0x0000001c14357c10 */ /* 0x000fe2000fffe0ff */
[----:B------:R2:W3:Y:S01]  /*0d50*/  LDG.E.CONSTANT R16, desc[UR14][R4.64] ;  /* 0x0000000e04107981 */ /* 0x0004e2000c1e9900 */
[----:B------:R-:W-:-:S02]  /*0d60*/  LEA.HI.X R7, R2, UR23, R7, 0x2, P1 ;  /* 0x0000001702077c11 */ /* 0x000fc400088f1407 */
[----:B------:R-:W-:Y:S01]  /*0d70*/  IADD3 R2, P1, PT, R53, R0, RZ ;  /* 0x0000000035027210 */ /* 0x000fe20007f3e0ff */
[----:B0-----:R-:W-:Y:S01]  /*0d80*/  IMAD R11, R8, UR18, RZ ;  /* 0x00000012080b7c24 */ /* 0x001fe2000f8e02ff */
[----:B------:R-:W-:Y:S01]  /*0d90*/  LOP3.LUT R22, R22, 0x18, RZ, 0xc0, !PT ;  /* 0x0000001816167812 */ /* 0x000fe200078ec0ff */
[----:B------:R-:W3:Y:S01]  /*0da0*/  LDG.E.CONSTANT R18, desc[UR14][R6.64] ;  /* 0x0000000e06127981 */ /* 0x000ee2000c1e9900 */
[----:B--2---:R-:W-:Y:S02]  /*0db0*/  LEA R4, P2, R2, UR26, 0x1 ;  /* 0x0000001a02047c11 */ /* 0x004fe4000f8408ff */
[----:B------:R-:W-:Y:S02]  /*0dc0*/  LEA.HI.X.SX32 R5, R0, RZ, 0x1, P1 ;  /* 0x000000ff00057211 */ /* 0x000fe400008f0eff */
[----:B------:R-:W-:Y:S02]  /*0dd0*/  IADD3 R0, P1, PT, R11, R22, RZ ;  /* 0x000000160b007210 */ /* 0x000fe40007f3e0ff */
[----:B------:R-:W-:-:S02]  /*0de0*/  LEA.HI.X R5, R2, UR27, R5, 0x1, P2 ;  /* 0x0000001b02057c11 */ /* 0x000fc400090f0c05 */
[----:B------:R-:W-:Y:S02]  /*0df0*/  LEA.HI.X.SX32 R2, R11, RZ, 0x1, P1 ;  /* 0x000000ff0b027211 */ /* 0x000fe400008f0eff */
[----:B------:R-:W-:Y:S01]  /*0e00*/  @!P0 IADD3 R8, P1, PT, R0, UR9, RZ ;  /* 0x0000000900088c10 */ /* 0x000fe2000ff3e0ff */
[----:B------:R-:W-:Y:S01]  /*0e10*/  UIMAD UR22, UR5, 0x18, URZ ;  /* 0x00000018051678a4 */ /* 0x000fe2000f8e02ff */
[----:B------:R-:W2:Y:S01]  /*0e20*/  LDG.E.128.CONSTANT R4, desc[UR14][R4.64] ;  /* 0x0000000e04047981 */ /* 0x000ea2000c1e9d00 */
[----:B------:R-:W-:Y:S01]  /*0e30*/  USHF.L.U32 UR9, UR5, 0x4, URZ ;  /* 0x0000000405097899 */ /* 0x000fe200080006ff */
[----:B------:R-:W-:Y:S01]  /*0e40*/  @!P0 LEA.HI.X.SX32 R9, R9, R2, 0x1, P1 ;  /* 0x0000000209098211 */ /* 0x000fe200008f0eff */
[----:B------:R-:W-:Y:S01]  /*0e50*/  UIMAD UR23, UR5, 0x1c, URZ ;  /* 0x0000001c051778a4 */ /* 0x000fe2000f8e02ff */
[C---:B-1----:R-:W-:Y:S01]  /*0e60*/  @!P0 LEA R36, P1, R8.reuse, R36, 0x1 ;  /* 0x0000002408248211 */ /* 0x042fe200078208ff */
[----:B------:R-:W-:Y:S01]  /*0e70*/  IMAD.U32 R33, RZ, RZ, UR21 ;  /* 0x00000015ff217e24 */ /* 0x000fe2000f8e00ff */
[----:B------:R-:W-:Y:S01]  /*0e80*/  MOV R35, UR22 ;  /* 0x0000001600237c02 */ /* 0x000fe20008000f00 */
[----:B------:R-:W-:Y:S01]  /*0e90*/  IMAD.U32 R31, RZ, RZ, UR9 ;  /* 0x00000009ff1f7e24 */ /* 0x000fe2000f8e00ff */
[----:B------:R-:W-:Y:S01]  /*0ea0*/  @!P0 LEA.HI.X R37, R8, R37, R9, 0x1, P1 ;  /* 0x0000002508258211 */ /* 0x000fe200008f0c09 */
[----:B------:R-:W-:Y:S01]  /*0eb0*/  IMAD.U32 R29, RZ, RZ, UR23 ;  /* 0x00000017ff1d7e24 */ /* 0x000fe2000f8e00ff */
[----:B------:R-:W-:-:S02]  /*0ec0*/  CS2R R8, SRZ ;  /* 0x0000000000087805 */ /* 0x000fc4000001ff00 */
[----:B------:R-:W-:Y:S01]  /*0ed0*/  CS2R R10, SRZ ;  /* 0x00000000000a7805 */ /* 0x000fe2000001ff00 */
[----:B------:R-:W-:-:S04]  /*0ee0*/  IMAD.WIDE R30, R31, 0x4, R12 ;  /* 0x000000041f1e7825 */ /* 0x000fc800078e020c */
[--C-:B------:R-:W-:Y:S01]  /*0ef0*/  IMAD.WIDE R32, R33, 0x4, R12.reuse ;  /* 0x0000000421207825 */ /* 0x100fe200078e020c */
[----:B------:R0:W2:Y:S03]  /*0f00*/  @!P0 LDG.E.128.CONSTANT R8, desc[UR14][R36.64] ;  /* 0x0000000e24088981 */ /* 0x0000a6000c1e9d00 */
[--C-:B------:R-:W-:Y:S01]  /*0f10*/  IMAD.WIDE R34, R35, 0x4, R12.reuse ;  /* 0x0000000423227825 */ /* 0x100fe200078e020c */
[----:B------:R1:W2:Y:S03]  /*0f20*/  LDG.E.CONSTANT R25, desc[UR14][R30.64] ;  /* 0x0000000e1e197981 */ /* 0x0002a6000c1e9900 */
[----:B------:R-:W-:Y:S01]  /*0f30*/  IMAD.WIDE R28, R29, 0x4, R12 ;  /* 0x000000041d1c7825 */ /* 0x000fe200078e020c */
[----:B------:R3:W2:Y:S04]  /*0f40*/  LDG.E.CONSTANT R26, desc[UR14][R32.64] ;  /* 0x0000000e201a7981 */ /* 0x0006a8000c1e9900 */
[----:B------:R3:W2:Y:S04]  /*0f50*/  LDG.E.CONSTANT R27, desc[UR14][R34.64] ;  /* 0x0000000e221b7981 */ /* 0x0006a8000c1e9900 */
[----:B------:R3:W2:Y:S01]  /*0f60*/  LDG.E.CONSTANT R28, desc[UR14][R28.64] ;  /* 0x0000000e1c1c7981 */ /* 0x0006a2000c1e9900 */
[----:B0-----:R-:W0:Y:S01]  /*0f70*/  S2R R36, SR_CgaCtaId ;  /* 0x0000000000247919 */ /* 0x001e220000008800 */
[----:B------:R-:W0:Y:S01]  /*0f80*/  S2R R37, SR_SWINHI ;  /* 0x0000000000257919 */ /* 0x000e220000002f00 */
[----:B------:R-:W-:-:S02]  /*0f90*/  SHF.R.U32.HI R3, RZ, 0x1, R3 ;  /* 0x00000001ff037819 */ /* 0x000fc40000011603 */
[----:B------:R-:W-:Y:S01]  /*0fa0*/  MOV R13, 0x400 ;  /* 0x00000400000d7802 */ /* 0x000fe20000000f00 */
[----:B-1----:R-:W-:Y:S01]  /*0fb0*/  IMAD.MOV.U32 R30, RZ, RZ, 0x2c00 ;  /* 0x00002c00ff1e7424 */ /* 0x002fe200078e00ff */
[----:B------:R-:W-:Y:S02]  /*0fc0*/  LOP3.LUT R12, R3, 0x18, RZ, 0xc0, !PT ;  /* 0x00000018030c7812 */ /* 0x000fe400078ec0ff */
[----:B------:R-:W-:Y:S01]  /*0fd0*/  IADD3 R23, PT, PT, R13, 0x500, RZ ;  /* 0x000005000d177810 */ /* 0x000fe20007ffe0ff */
[----:B------:R-:W-:Y:S01]  /*0fe0*/  IMAD R57, R40, 0x2, R21 ;  /* 0x0000000228397824 */ /* 0x000fe200078e0215 */
[----:B------:R-:W-:Y:S01]  /*0ff0*/  PRMT R3, R30, 0x7610, R3 ;  /* 0x000076101e037816 */ /* 0x000fe20000000003 */
[----:B------:R-:W-:Y:S02]  /*1000*/  IMAD R40, R40, 0x40, R12 ;  /* 0x0000004028287824 */ /* 0x000fe400078e020c */
[----:B------:R-:W-:Y:S02]  /*1010*/  IMAD.MOV.U32 R31, RZ, RZ, 0x64006400 ;  /* 0x64006400ff1f7424 */ /* 0x000fe400078e00ff */
[----:B------:R-:W-:-:S02]  /*1020*/  IMAD R57, R57, 0x88, R20 ;  /* 0x0000008839397824 */ /* 0x000fc400078e0214 */
[----:B------:R-:W-:Y:S01]  /*1030*/  IMAD R19, R19, 0x28, R22 ;  /* 0x0000002813137824 */ /* 0x000fe200078e0216 */
[C---:B0-----:R-:W-:Y:S02]  /*1040*/  LEA R30, R36.reuse, R23, 0x18 ;  /* 0x00000017241e7211 */ /* 0x041fe400078ec0ff */
[----:B------:R-:W-:Y:S01]  /*1050*/  LEA R56, R36, R13, 0x18 ;  /* 0x0000000d24387211 */ /* 0x000fe200078ec0ff */
[C---:B------:R-:W-:Y:S01]  /*1060*/  IMAD R13, R17.reuse, 0x28, R12 ;  /* 0x00000028110d7824 */ /* 0x040fe200078e020c */
[----:B------:R-:W-:Y:S02]  /*1070*/  MOV R62, R30 ;  /* 0x0000001e003e7202 */ /* 0x000fe40000000f00 */
[-C--:B------:R-:W-:Y:S01]  /*1080*/  MOV R63, R37.reuse ;  /* 0x00000025003f7202 */ /* 0x080fe20000000f00 */
[----:B------:R-:W-:Y:S01]  /*1090*/  IMAD R17, R17, 0x88, R40 ;  /* 0x0000008811117824 */ /* 0x000fe200078e0228 */
[----:B------:R-:W-:Y:S02]  /*10a0*/  MOV R64, R56 ;  /* 0x0000003800407202 */ /* 0x000fe40000000f00 */
[----:B------:R-:W-:Y:S01]  /*10b0*/  MOV R65, R37 ;  /* 0x0000002500417202 */ /* 0x000fe20000000f00 */
[----:B------:R-:W-:-:S04]  /*10c0*/  IMAD.WIDE.U32 R62, R17, 0x2, R62 ;  /* 0x00000002113e7825 */ /* 0x000fc800078e003e */
[----:B------:R-:W-:Y:S01]  /*10d0*/  IMAD.WIDE.U32 R64, R13, 0x2, R64 ;  /* 0x000000020d407825 */ /* 0x000fe200078e0040 */
[----:B------:R-:W-:-:S03]  /*10e0*/  LEA R57, R57, R30, 0x1 ;  /* 0x0000001e39397211 */ /* 0x000fc600078e08ff */
[----:B------:R-:W-:Y:S01]  /*10f0*/  IMAD R56, R19, 0x2, R56 ;  /* 0x0000000213387824 */ /* 0x000fe200078e0238 */
[----:B------:R-:W-:Y:S01]  /*1100*/  BAR.SYNC.DEFER_BLOCKING 0x0 ;  /* 0x0000000000007b1d */ /* 0x000fe20000010000 */
[----:B------:R-:W-:-:S04]  /*1110*/  IADD3 R60, P1, PT, R64, 0x20, RZ ;  /* 0x00000020403c7810 */ /* 0x000fc80007f3e0ff */
[----:B------:R-:W-:Y:S02]  /*1120*/  IADD3.X R61, PT, PT, RZ, R65, RZ, P1, !PT ;  /* 0x00000041ff3d7210 */ /* 0x000fe40000ffe4ff */
[----:B------:R-:W-:-:S05]  /*1130*/  IADD3 R58, P1, PT, R62, 0x1120, RZ ;  /* 0x000011203e3a7810 */ /* 0x000fca0007f3e0ff */
[----:B------:R-:W-:Y:S01]  /*1140*/  IMAD.X R59, RZ, RZ, R63, P1 ;  /* 0x000000ffff3b7224 */ /* 0x000fe200008e063f */
[----:B------:R-:W-:-:S05]  /*1150*/  IADD3 R66, P1, PT, R62, 0x1160, RZ ;  /* 0x000011603e427810 */ /* 0x000fca0007f3e0ff */
[----:B------:R-:W-:Y:S01]  /*1160*/  IMAD.X R67, RZ, RZ, R63, P1 ;  /* 0x000000ffff437224 */ /* 0x000fe200008e063f */
[----:B----4-:R-:W-:Y:S02]  /*1170*/  SHF.R.U32.HI R12, RZ, 0x8, R14 ;  /* 0x00000008ff0c7819 */ /* 0x010fe4000001160e */
[C-C-:B------:R-:W-:Y:S02]  /*1180*/  LOP3.LUT R13, R14.reuse, 0xf000f, R31.reuse, 0xea, !PT ;  /* 0x000f000f0e0d7812 */ /* 0x140fe400078eea1f */
[----:B------:R-:W-:Y:S02]  /*1190*/  LOP3.LUT R14, R14, 0xf000f0, R31, 0xea, !PT ;  /* 0x00f000f00e0e7812 */ /* 0x000fe400078eea1f */
[----:B-----5:R-:W-:Y:S02]  /*11a0*/  SHF.R.U32.HI R20, RZ, 0x8, R15 ;  /* 0x00000008ff147819 */ /* 0x020fe4000001160f */
[C-C-:B------:R-:W-:Y:S02]  /*11b0*/  LOP3.LUT R17, R15.reuse, 0xf000f, R31.reuse, 0xea, !PT ;  /* 0x000f000f0f117812 */ /* 0x140fe400078eea1f */
[----:B------:R-:W-:-:S02]  /*11c0*/  LOP3.LUT R22, R15, 0xf000f0, R31, 0xea, !PT ;  /* 0x00f000f00f167812 */ /* 0x000fc400078eea1f */
[C-C-:B------:R-:W-:Y:S02]  /*11d0*/  LOP3.LUT R15, R12.reuse, 0xf000f, R31.reuse, 0xea, !PT ;  /* 0x000f000f0c0f7812 */ /* 0x140fe400078eea1f */
[--C-:B------:R-:W-:Y:S02]  /*11e0*/  LOP3.LUT R12, R12, 0xf000f0, R31.reuse, 0xea, !PT ;  /* 0x00f000f00c0c7812 */ /* 0x100fe400078eea1f */
[C-C-:B---3--:R-:W-:Y:S02]  /*11f0*/  LOP3.LUT R32, R16.reuse, 0xf000f0, R31.reuse, 0xea, !PT ;  /* 0x00f000f010207812 */ /* 0x148fe400078eea1f */
[----:B------:R-:W-:Y:S02]  /*1200*/  SHF.R.U32.HI R30, RZ, 0x8, R16 ;  /* 0x00000008ff1e7819 */ /* 0x000fe40000011610 */
[--C-:B------:R-:W-:Y:S01]  /*1210*/  LOP3.LUT R21, R16, 0xf000f, R31.reuse, 0xea, !PT ;  /* 0x000f000f10157812 */ /* 0x100fe200078eea1f */
[----:B------:R-:W-:Y:S02]  /*1220*/  HADD2 R16, R13, -1024, -1024 ;  /* 0xe400e4000d107430 */ /* 0x000fe40000000000 */
[-C--:B------:R-:W-:Y:S01]  /*1230*/  HFMA2 R13, R12, R3.reuse.H0_H0, -64, -64 ;  /* 0xd400d4000c0d7431 */ /* 0x080fe20000040003 */
[----:B------:R-:W-:Y:S01]  /*1240*/  SHF.R.U32.HI R12, RZ, 0x8, R18 ;  /* 0x00000008ff0c7819 */ /* 0x000fe20000011612 */
[----:B------:R-:W-:Y:S01]  /*1250*/  HFMA2 R35, R32, R3.H0_H0, -64, -64 ;  /* 0xd400d40020237431 */ /* 0x000fe20000040003 */
[----:B------:R-:W-:-:S02]  /*1260*/  LOP3.LUT R32, R18, 0xf000f, R31, 0xea, !PT ;  /* 0x000f000f12207812 */ /* 0x000fc400078eea1f */
[--C-:B------:R-:W-:Y:S02]  /*1270*/  LOP3.LUT R18, R18, 0xf000f0, R31.reuse, 0xea, !PT ;  /* 0x00f000f012127812 */ /* 0x100fe400078eea1f */
[C-C-:B------:R-:W-:Y:S02]  /*1280*/  LOP3.LUT R23, R30.reuse, 0xf000f, R31.reuse, 0xea, !PT ;  /* 0x000f000f1e177812 */ /* 0x140fe400078eea1f */
[--C-:B------:R-:W-:Y:S02]  /*1290*/  LOP3.LUT R34, R30, 0xf000f0, R31.reuse, 0xea, !PT ;  /* 0x00f000f01e227812 */ /* 0x100fe400078eea1f */
[C-C-:B------:R-:W-:Y:S02]  /*12a0*/  LOP3.LUT R29, R12.reuse, 0xf000f, R31.reuse, 0xea, !PT ;  /* 0x000f000f0c1d7812 */ /* 0x140fe400078eea1f */
[--C-:B------:R-:W-:Y:S02]  /*12b0*/  LOP3.LUT R30, R12, 0xf000f0, R31.reuse, 0xea, !PT ;  /* 0x00f000f00c1e7812 */ /* 0x100fe400078eea1f */
[C-C-:B------:R-:W-:Y:S01]  /*12c0*/  LOP3.LUT R19, R20.reuse, 0xf000f, R31.reuse, 0xea, !PT ;  /* 0x000f000f14137812 */ /* 0x140fe200078eea1f */
[-C--:B------:R-:W-:Y:S01]  /*12d0*/  HFMA2 R14, R14, R3.reuse.H0_H0, -64, -64 ;  /* 0xd400d4000e0e7431 */ /* 0x080fe20000040003 */
[----:B------:R-:W-:Y:S01]  /*12e0*/  LOP3.LUT R20, R20, 0xf000f0, R31, 0xea, !PT ;  /* 0x00f000f014147812 */ /* 0x000fe200078eea1f */
[----:B------:R-:W-:-:S02]  /*12f0*/  HFMA2 R33, R18, R3.H0_H0, -64, -64 ;  /* 0xd400d40012217431 */ /* 0x000fc40000040003 */
[----:B------:R-:W-:Y:S02]  /*1300*/  HADD2 R15, R15, -1024, -1024 ;  /* 0xe400e4000f0f7430 */ /* 0x000fe40000000000 */
[----:B------:R-:W-:Y:S02]  /*1310*/  HADD2 R32, R32, -1024, -1024 ;  /* 0xe400e40020207430 */ /* 0x000fe40000000000 */
[----:B------:R-:W-:Y:S02]  /*1320*/  HADD2 R29, R29, -1024, -1024 ;  /* 0xe400e4001d1d7430 */ /* 0x000fe40000000000 */
[----:B------:R-:W-:Y:S02]  /*1330*/  HADD2 R17, R17, -1024, -1024 ;  /* 0xe400e40011117430 */ /* 0x000fe40000000000 */
[-C--:B------:R-:W-:Y:S02]  /*1340*/  HFMA2 R30, R30, R3.reuse.H0_H0, -64, -64 ;  /* 0xd400d4001e1e7431 */ /* 0x080fe40000040003 */
[----:B------:R-:W-:-:S02]  /*1350*/  HFMA2 R22, R22, R3.H0_H0, -64, -64 ;  /* 0xd400d40016167431 */ /* 0x000fc40000040003 */
[----:B------:R-:W-:Y:S02]  /*1360*/  HADD2 R19, R19, -1024, -1024 ;  /* 0xe400e40013137430 */ /* 0x000fe40000000000 */
[----:B------:R-:W-:Y:S02]  /*1370*/  HFMA2 R20, R20, R3.H0_H0, -64, -64 ;  /* 0xd400d40014147431 */ /* 0x000fe40000040003 */
[----:B------:R-:W-:Y:S02]  /*1380*/  HADD2 R14, R14, -R33 ;  /* 0x800000210e0e7230 */ /* 0x000fe40000000000 */
[----:B------:R-:W-:Y:S02]  /*1390*/  HADD2 R21, R21, -1024, -1024 ;  /* 0xe400e40015157430 */ /* 0x000fe40000000000 */
[----:B------:R-:W-:Y:S02]  /*13a0*/  HADD2 R23, R23, -1024, -1024 ;  /* 0xe400e40017177430 */ /* 0x000fe40000000000 */
[----:B------:R-:W-:-:S02]  /*13b0*/  HADD2 R12, R16, -R32 ;  /* 0x80000020100c7230 */ /* 0x000fc40000000000 */
[----:B------:R-:W-:Y:S02]  /*13c0*/  HADD2 R15, R15, -R29 ;  /* 0x8000001d0f0f7230 */ /* 0x000fe40000000000 */
[----:B------:R-:W-:Y:S02]  /*13d0*/  HFMA2 R34, R34, R3.H0_H0, -64, -64 ;  /* 0xd400d40022227431 */ /* 0x000fe40000040003 */
[----:B------:R-:W-:Y:S02]  /*13e0*/  HADD2 R16, R17, -R32 ;  /* 0x8000002011107230 */ /* 0x000fe40000000000 */
[----:B------:R-:W-:Y:S02]  /*13f0*/  HADD2 R18, R13, -R30 ;  /* 0x8000001e0d127230 */ /* 0x000fe40000000000 */
[----:B------:R-:W-:Y:S02]  /*1400*/  HADD2 R17, R22, -R33 ;  /* 0x8000002116117230 */ /* 0x000fe40000000000 */
[----:B------:R-:W-:-:S02]  /*1410*/  HADD2 R19, R19, -R29 ;  /* 0x8000001d13137230 */ /* 0x000fc40000000000 */
[----:B--2---:R-:W-:Y:S02]  /*1420*/  HFMA2 R13, R14, R5, RZ.H0_H0 ;  /* 0x000000050e0d7231 */ /* 0x004fe400000400ff */
[----:B------:R-:W-:Y:S02]  /*1430*/  HADD2 R22, R20, -R30 ;  /* 0x8000001e14167230 */ /* 0x000fe40000000000 */
[----:B------:R-:W-:Y:S02]  /*1440*/  HADD2 R21, R21, -R32 ;  /* 0x8000002015157230 */ /* 0x000fe40000000000 */
[----:B------:R-:W-:Y:S02]  /*1450*/  HADD2 R23, R23, -R29 ;  /* 0x8000001d17177230 */ /* 0x000fe40000000000 */
[----:B------:R-:W-:Y:S02]  /*1460*/  HFMA2 R14, R15, R6, RZ.H0_H0 ;  /* 0x000000060f0e7231 */ /* 0x000fe400000400ff */
[----:B------:R-:W-:-:S02]  /*1470*/  HADD2 R35, R35, -R33 ;  /* 0x8000002123237230 */ /* 0x000fc40000000000 */
[----:B------:R-:W-:Y:S02]  /*1480*/  HADD2 R34, R34, -R30 ;  /* 0x8000001e22227230 */ /* 0x000fe40000000000 */
[-C--:B------:R-:W-:Y:S02]  /*1490*/  HFMA2 R15, R18, R7.reuse, RZ.H0_H0 ;  /* 0x00000007120f7231 */ /* 0x080fe400000400ff */
[----:B------:R-:W-:Y:S02]  /*14a0*/  HFMA2 R18, R19, R6, RZ.H0_H0 ;  /* 0x0000000613127231 */ /* 0x000fe400000400ff */
[----:B------:R-:W-:Y:S02]  /*14b0*/  HFMA2 R19, R22, R7, RZ.H0_H0 ;  /* 0x0000000716137231 */ /* 0x000fe400000400ff */
[-C--:B------:R-:W-:Y:S02]  /*14c0*/  HFMA2 R12, R12, R4.reuse, RZ.H0_H0 ;  /* 0x000000040c0c7231 */ /* 0x080fe400000400ff */
[----:B------:R-:W-:-:S02]  /*14d0*/  HFMA2 R16, R16, R4, RZ.H0_H0 ;  /* 0x0000000410107231 */ /* 0x000fc400000400ff */
[-C--:B------:R-:W-:Y:S02]  /*14e0*/  HFMA2 R17, R17, R5.reuse, RZ.H0_H0 ;  /* 0x0000000511117231 */ /* 0x080fe400000400ff */
[----:B------:R-:W-:Y:S02]  /*14f0*/  HFMA2 R20, R21, R4, RZ.H0_H0 ;  /* 0x0000000415147231 */ /* 0x000fe400000400ff */
[----:B------:R-:W-:Y:S02]  /*1500*/  HFMA2 R22, R23, R6, RZ.H0_H0 ;  /* 0x0000000617167231 */ /* 0x000fe400000400ff */
[----:B------:R-:W-:Y:S02]  /*1510*/  HFMA2 R21, R35, R5, RZ.H0_H0 ;  /* 0x0000000523157231 */ /* 0x000fe400000400ff */
[----:B------:R-:W-:Y:S01]  /*1520*/  HFMA2 R23, R34, R7, RZ.H0_H0 ;  /* 0x0000000722177231 */ /* 0x000fe200000400ff */
[----:B------:R-:W-:Y:S01]  /*1530*/  SHF.R.U32.HI R34, RZ, 0x8, R24 ;  /* 0x00000008ff227819 */ /* 0x000fe20000011618 */
[----:B------:R0:W-:Y:S01]  /*1540*/  STS.128 [R56], R8 ;  /* 0x0000000838007388 */ /* 0x0001e20000000c00 */
[----:B------:R-:W-:-:S02]  /*1550*/  LOP3.LUT R35, R24, 0xf000f, R31, 0xea, !PT ;  /* 0x000f000f18237812 */ /* 0x000fc400078eea1f */
[--C-:B------:R-:W-:Y:S01]  /*1560*/  LOP3.LUT R37, R25, 0xf000f, R31.reuse, 0xea, !PT ;  /* 0x000f000f19257812 */ /* 0x100fe200078eea1f */
[----:B------:R1:W-:Y:S04]  /*1570*/  STS.128 [R57+0x440], R12 ;  /* 0x0004400c39007388 */ /* 0x0003e80000000c00 */
[----:B------:R2:W-:Y:S01]  /*1580*/  STS.128 [R57+0x880], R16 ;  /* 0x0008801039007388 */ /* 0x0005e20000000c00 */
[----:B------:R-:W-:-:S03]  /*1590*/  LOP3.LUT R24, R24, 0xf000f0, R31, 0xea, !PT ;  /* 0x00f000f018187812 */ /* 0x000fc600078eea1f */
[----:B------:R3:W-:Y:S01]  /*15a0*/  STS.128 [R57+0xcc0], R20 ;  /* 0x000cc01439007388 */ /* 0x0007e20000000c00 */
[--C-:B------:R-:W-:Y:S02]  /*15b0*/  LOP3.LUT R38, R25, 0xf000f0, R31.reuse, 0xea, !PT ;  /* 0x00f000f019267812 */ /* 0x100fe400078eea1f */
[--C-:B0-----:R-:W-:Y:S02]  /*15c0*/  LOP3.LUT R8, R26, 0xf000f, R31.reuse, 0xea, !PT ;  /* 0x000f000f1a087812 */ /* 0x101fe400078eea1f */
[--C-:B------:R-:W-:Y:S02]  /*15d0*/  LOP3.LUT R10, R34, 0xf000f, R31.reuse, 0xea, !PT ;  /* 0x000f000f220a7812 */ /* 0x100fe400078eea1f */
[--C-:B-1----:R-:W-:Y:S02]  /*15e0*/  LOP3.LUT R13, R27, 0xf000f, R31.reuse, 0xea, !PT ;  /* 0x000f000f1b0d7812 */ /* 0x102fe400078eea1f */
[----:B------:R-:W-:Y:S02]  /*15f0*/  LOP3.LUT R12, R26, 0xf000f0, R31, 0xea, !PT ;  /* 0x00f000f01a0c7812 */ /* 0x000fe400078eea1f */
[----:B--2---:R-:W-:-:S02]  /*1600*/  SHF.R.U32.HI R16, RZ, 0x8, R27 ;  /* 0x00000008ff107819 */ /* 0x004fc4000001161b */
[--C-:B------:R-:W-:Y:S02]  /*1610*/  LOP3.LUT R18, R34, 0xf000f0, R31.reuse, 0xea, !PT ;  /* 0x00f000f022127812 */ /* 0x100fe400078eea1f */
[C-C-:B---3--:R-:W-:Y:S02]  /*1620*/  LOP3.LUT R21, R28.reuse, 0xf000f, R31.reuse, 0xea, !PT ;  /* 0x000f000f1c157812 */ /* 0x148fe400078eea1f */
[----:B------:R-:W-:Y:S02]  /*1630*/  SHF.R.U32.HI R34, RZ, 0x8, R28 ;  /* 0x00000008ff227819 */ /* 0x000fe4000001161c */
[--C-:B------:R-:W-:Y:S02]  /*1640*/  LOP3.LUT R20, R27, 0xf000f0, R31.reuse, 0xea, !PT ;  /* 0x00f000f01b147812 */ /* 0x100fe400078eea1f */
[--C-:B------:R-:W-:Y:S01]  /*1650*/  LOP3.LUT R28, R28, 0xf000f0, R31.reuse, 0xea, !PT ;  /* 0x00f000f01c1c7812 */ /* 0x100fe200078eea1f */
[----:B------:R-:W-:Y:S01]  /*1660*/  HADD2 R37, R37, -1024, -1024 ;  /* 0xe400e40025257430 */ /* 0x000fe20000000000 */
[C-C-:B------:R-:W-:Y:S01]  /*1670*/  LOP3.LUT R14, R16.reuse, 0xf000f, R31.reuse, 0xea, !PT ;  /* 0x000f000f100e7812 */ /* 0x140fe200078eea1f */
[----:B------:R-:W-:Y:S01]  /*1680*/  HADD2 R9, R8, -1024, -1024 ;  /* 0xe400e40008097430 */ /* 0x000fe20000000000 */
[----:B------:R-:W-:Y:S01]  /*1690*/  LOP3.LUT R22, R16, 0xf000f0, R31, 0xea, !PT ;  /* 0x00f000f010167812 */ /* 0x000fe200078eea1f */
[----:B------:R-:W-:-:S02]  /*16a0*/  HADD2 R16, R35, -1024, -1024 ;  /* 0xe400e40023107430 */ /* 0x000fc40000000000 */
[----:B------:R-:W-:Y:S02]  /*16b0*/  HADD2 R17, R13, -1024, -1024 ;  /* 0xe400e4000d117430 */ /* 0x000fe40000000000 */
[----:B------:R-:W-:Y:S01]  /*16c0*/  HADD2 R21, R21, -1024, -1024 ;  /* 0xe400e40015157430 */ /* 0x000fe20000000000 */
[----:B------:R-:W-:Y:S01]  /*16d0*/  SHF.R.U32.HI R36, RZ, 0x8, R25 ;  /* 0x00000008ff247819 */ /* 0x000fe20000011619 */
[-C--:B------:R-:W-:Y:S01]  /*16e0*/  HFMA2 R12, R12, R3.reuse.H0_H0, -64, -64 ;  /* 0xd400d4000c0c7431 */ /* 0x080fe20000040003 */
[----:B------:R-:W-:Y:S01]  /*16f0*/  SHF.R.U32.HI R40, RZ, 0x8, R26 ;  /* 0x00000008ff287819 */ /* 0x000fe2000001161a */
[-C--:B------:R-:W-:Y:S02]  /*1700*/  HFMA2 R24, R24, R3.reuse.H0_H0, -64, -64 ;  /* 0xd400d40018187431 */ /* 0x080fe40000040003 */
[-C--:B------:R-:W-:Y:S02]  /*1710*/  HFMA2 R38, R38, R3.reuse.H0_H0, -64, -64 ;  /* 0xd400d40026267431 */ /* 0x080fe40000040003 */
[----:B------:R-:W-:-:S02]  /*1720*/  HFMA2 R20, R20, R3.H0_H0, -64, -64 ;  /* 0xd400d40014147431 */ /* 0x000fc40000040003 */
[----:B------:R-:W-:Y:S02]  /*1730*/  HFMA2 R28, R28, R3.H0_H0, -64, -64 ;  /* 0xd400d4001c1c7431 */ /* 0x000fe40000040003 */
[--C-:B------:R-:W-:Y:S02]  /*1740*/  HADD2 R8, R37, -R32.reuse ;  /* 0x8000002025087230 */ /* 0x100fe40000000000 */
[--C-:B------:R-:W-:Y:S02]  /*1750*/  HADD2 R13, R9, -R32.reuse ;  /* 0x80000020090d7230 */ /* 0x100fe40000000000 */
[--C-:B------:R-:W-:Y:S02]  /*1760*/  HADD2 R16, R16, -R32.reuse ;  /* 0x8000002010107230 */ /* 0x100fe40000000000 */
[--C-:B------:R-:W-:Y:S02]  /*1770*/  HADD2 R25, R17, -R32.reuse ;  /* 0x8000002011197230 */ /* 0x100fe40000000000 */
[----:B------:R-:W-:Y:S01]  /*1780*/  HADD2 R32, R21, -R32 ;  /* 0x8000002015207230 */ /* 0x000fe20000000000 */
[--C-:B------:R-:W-:Y:S01]  /*1790*/  LOP3.LUT R11, R36, 0xf000f, R31.reuse, 0xea, !PT ;  /* 0x000f000f240b7812 */ /* 0x100fe200078eea1f */
[--C-:B------:R-:W-:Y:S01]  /*17a0*/  HADD2 R21, R12, -R33.reuse ;  /* 0x800000210c157230 */ /* 0x100fe20000000000 */
[--C-:B------:R-:W-:Y:S01]  /*17b0*/  LOP3.LUT R15, R40, 0xf000f, R31.reuse, 0xea, !PT ;  /* 0x000f000f280f7812 */ /* 0x100fe200078eea1f */
[--C-:B------:R-:W-:Y:S01]  /*17c0*/  HADD2 R9, R38, -R33.reuse ;  /* 0x8000002126097230 */ /* 0x100fe20000000000 */
[--C-:B------:R-:W-:Y:S01]  /*17d0*/  LOP3.LUT R26, R36, 0xf000f0, R31.reuse, 0xea, !PT ;  /* 0x00f000f0241a7812 */ /* 0x100fe200078eea1f */
[--C-:B------:R-:W-:Y:S01]  /*17e0*/  HADD2 R17, R24, -R33.reuse ;  /* 0x8000002118117230 */ /* 0x100fe20000000000 */
[--C-:B------:R-:W-:Y:S01]  /*17f0*/  LOP3.LUT R40, R40, 0xf000f0, R31.reuse, 0xea, !PT ;  /* 0x00f000f028287812 */ /* 0x100fe200078eea1f */
[--C-:B------:R-:W-:Y:S01]  /*1800*/  HADD2 R27, R20, -R33.reuse ;  /* 0x80000021141b7230 */ /* 0x100fe20000000000 */
[C-C-:B------:R-:W-:Y:S01]  /*1810*/  LOP3.LUT R19, R34.reuse, 0xf000f, R31.reuse, 0xea, !PT ;  /* 0x000f000f22137812 */ /* 0x140fe200078eea1f */
[----:B------:R-:W-:Y:S01]  /*1820*/  HADD2 R28, R28, -R33 ;  /* 0x800000211c1c7230 */ /* 0x000fe20000000000 */
[----:B------:R-:W-:Y:S01]  /*1830*/  LOP3.LUT R34, R34, 0xf000f0, R31, 0xea, !PT ;  /* 0x00f000f022227812 */ /* 0x000fe200078eea1f */
[----:B------:R-:W-:-:S02]  /*1840*/  HFMA2 R12, R13, R4, RZ.H0_H0 ;  /* 0x000000040d0c7231 */ /* 0x000fc400000400ff */
[----:B------:R-:W-:Y:S02]  /*1850*/  HFMA2 R20, R25, R4, RZ.H0_H0 ;  /* 0x0000000419147231 */ /* 0x000fe400000400ff */
[-C--:B------:R-:W-:Y:S02]  /*1860*/  HFMA2 R13, R21, R5.reuse, RZ.H0_H0 ;  /* 0x00000005150d7231 */ /* 0x080fe400000400ff */
[-C--:B------:R-:W-:Y:S02]  /*1870*/  HFMA2 R9, R9, R5.reuse, RZ.H0_H0 ;  /* 0x0000000509097231 */ /* 0x080fe400000400ff */
[-C--:B------:R-:W-:Y:S02]  /*1880*/  HFMA2 R17, R17, R5.reuse, RZ.H0_H0 ;  /* 0x0000000511117231 */ /* 0x080fe400000400ff */
[-C--:B------:R-:W-:Y:S02]  /*1890*/  HFMA2 R21, R27, R5.reuse, RZ.H0_H0 ;  /* 0x000000051b157231 */ /* 0x080fe400000400ff */
[----:B------:R-:W-:-:S02]  /*18a0*/  HFMA2 R25, R28, R5, RZ.H0_H0 ;  /* 0x000000051c197231 */ /* 0x000fc400000400ff */
[----:B------:R-:W-:Y:S02]  /*18b0*/  HADD2 R10, R10, -1024, -1024 ;  /* 0xe400e4000a0a7430 */ /* 0x000fe40000000000 */
[----:B------:R-:W-:Y:S02]  /*18c0*/  HADD2 R11, R11, -1024, -1024 ;  /* 0xe400e4000b0b7430 */ /* 0x000fe40000000000 */
[----:B------:R-:W-:Y:S02]  /*18d0*/  HADD2 R15, R15, -1024, -1024 ;  /* 0xe400e4000f0f7430 */ /* 0x000fe40000000000 */
[----:B------:R-:W-:Y:S02]  /*18e0*/  HADD2 R5, R14, -1024, -1024 ;  /* 0xe400e4000e057430 */ /* 0x000fe40000000000 */
[-C--:B------:R-:W-:Y:S02]  /*18f0*/  HFMA2 R18, R18, R3.reuse.H0_H0, -64, -64 ;  /* 0xd400d40012127431 */ /* 0x080fe40000040003 */
[----:B------:R-:W-:-:S02]  /*1900*/  HFMA2 R26, R26, R3.H0_H0, -64, -64 ;  /* 0xd400d4001a1a7431 */ /* 0x000fc40000040003 */
[-C--:B------:R-:W-:Y:S02]  /*1910*/  HFMA2 R23, R40, R3.reuse.H0_H0, -64, -64 ;  /* 0xd400d40028177431 */ /* 0x080fe40000040003 */
[-C--:B------:R-:W-:Y:S02]  /*1920*/  HFMA2 R22, R22, R3.reuse.H0_H0, -64, -64 ;  /* 0xd400d40016167431 */ /* 0x080fe40000040003 */
[----:B------:R-:W-:Y:S02]  /*1930*/  HADD2 R19, R19, -1024, -1024 ;  /* 0xe400e40013137430 */ /* 0x000fe40000000000 */
[----:B------:R-:W-:Y:S02]  /*1940*/  HFMA2 R3, R34, R3.H0_H0, -64, -64 ;  /* 0xd400d40022037431 */ /* 0x000fe40000040003 */
[-C--:B------:R-:W-:Y:S02]  /*1950*/  HFMA2 R8, R8, R4.reuse, RZ.H0_H0 ;  /* 0x0000000408087231 */ /* 0x080fe400000400ff */
[----:B------:R-:W-:-:S02]  /*1960*/  HFMA2 R16, R16, R4, RZ.H0_H0 ;  /* 0x0000000410107231 */ /* 0x000fc400000400ff */
[----:B------:R-:W-:Y:S02]  /*1970*/  HFMA2 R24, R32, R4, RZ.H0_H0 ;  /* 0x0000000420187231 */ /* 0x000fe400000400ff */
[--C-:B------:R-:W-:Y:S02]  /*1980*/  HADD2 R11, R11, -R29.reuse ;  /* 0x8000001d0b0b7230 */ /* 0x100fe40000000000 */
[--C-:B------:R-:W-:Y:S02]  /*1990*/  HADD2 R14, R15, -R29.reuse ;  /* 0x8000001d0f0e7230 */ /* 0x100fe40000000000 */
[--C-:B------:R-:W-:Y:S02]  /*19a0*/  HADD2 R4, R10, -R29.reuse ;  /* 0x8000001d0a047230 */ /* 0x100fe40000000000 */
[--C-:B------:R-:W-:Y:S02]  /*19b0*/  HADD2 R27, R5, -R29.reuse ;  /* 0x8000001d051b7230 */ /* 0x100fe40000000000 */
[----:B------:R-:W-:-:S02]  /*19c0*/  HADD2 R29, R19, -R29 ;  /* 0x8000001d131d7230 */ /* 0x000fc40000000000 */
[--C-:B------:R-:W-:Y:S02]  /*19d0*/  HADD2 R15, R23, -R30.reuse ;  /* 0x8000001e170f7230 */ /* 0x100fe40000000000 */
[--C-:B------:R-:W-:Y:S02]  /*19e0*/  HADD2 R5, R26, -R30.reuse ;  /* 0x8000001e1a057230 */ /* 0x100fe40000000000 */
[--C-:B------:R-:W-:Y:S02]  /*19f0*/  HADD2 R19, R18, -R30.reuse ;  /* 0x8000001e12137230 */ /* 0x100fe40000000000 */
[--C-:B------:R-:W-:Y:S02]  /*1a00*/  HADD2 R23, R22, -R30.reuse ;  /* 0x8000001e16177230 */ /* 0x100fe40000000000 */
[----:B------:R-:W-:Y:S02]  /*1a10*/  HADD2 R3, R3, -R30 ;  /* 0x8000001e03037230 */ /* 0x000fe40000000000 */
[----:B------:R-:W-:-:S02]  /*1a20*/  HFMA2 R10, R11, R6, RZ.H0_H0 ;  /* 0x000000060b0a7231 */ /* 0x000fc400000400ff */
[-C--:B------:R-:W-:Y:S02]  /*1a30*/  HFMA2 R22, R27, R6.reuse, RZ.H0_H0 ;  /* 0x000000061b167231 */ /* 0x080fe400000400ff */
[-C--:B------:R-:W-:Y:S02]  /*1a40*/  HFMA2 R14, R14, R6.reuse, RZ.H0_H0 ;  /* 0x000000060e0e7231 */ /* 0x080fe400000400ff */
[-C--:B------:R-:W-:Y:S02]  /*1a50*/  HFMA2 R18, R4, R6.reuse, RZ.H0_H0 ;  /* 0x0000000604127231 */ /* 0x080fe400000400ff */
[----:B------:R-:W-:Y:S02]  /*1a60*/  HFMA2 R26, R29, R6, RZ.H0_H0 ;  /* 0x000000061d1a7231 */ /* 0x000fe400000400ff */
[-C--:B------:R-:W-:Y:S02]  /*1a70*/  HFMA2 R11, R5, R7.reuse, RZ.H0_H0 ;  /* 0x00000007050b7231 */ /* 0x080fe400000400ff */
[----:B------:R-:W-:-:S02]  /*1a80*/  HFMA2 R15, R15, R7, RZ.H0_H0 ;  /* 0x000000070f0f7231 */ /* 0x000fc400000400ff */
[-C--:B------:R-:W-:Y:S02]  /*1a90*/  HFMA2 R19, R19, R7.reuse, RZ.H0_H0 ;  /* 0x0000000713137231 */ /* 0x080fe400000400ff */
[-C--:B------:R-:W-:Y:S02]  /*1aa0*/  HFMA2 R23, R23, R7.reuse, RZ.H0_H0 ;  /* 0x0000000717177231 */ /* 0x080fe400000400ff */
[----:B------:R-:W-:Y:S01]  /*1ab0*/  HFMA2 R27, R3, R7, RZ.H0_H0 ;  /* 0x00000007031b7231 */ /* 0x000fe200000400ff */
[----:B------:R0:W-:Y:S04]  /*1ac0*/  STS.128 [R57+0x1100], R8 ;  /* 0x0011000839007388 */ /* 0x0001e80000000c00 */
[----:B------:R-:W-:Y:S04]  /*1ad0*/  STS.128 [R57+0x1540], R12 ;  /* 0x0015400c39007388 */ /* 0x000fe80000000c00 */
[----:B------:R-:W-:Y:S04]  /*1ae0*/  STS.128 [R57], R16 ;  /* 0x0000001039007388 */ /* 0x000fe80000000c00 */
[----:B------:R1:W-:Y:S04]  /*1af0*/  STS.128 [R57+0x1980], R20 ;  /* 0x0019801439007388 */ /* 0x0003e80000000c00 */
[----:B------:R-:W-:Y:S01]  /*1b00*/  STS.128 [R57+0x1dc0], R24 ;  /* 0x001dc01839007388 */ /* 0x000fe20000000c00 */
[----:B0-----:R-:W-:-:S02]  /*1b10*/  IADD3 R8, P4, PT, R62, 0x60, RZ ;  /* 0x000000603e087810 */ /* 0x001fc40007f9e0ff */
[----:B------:R-:W-:Y:S01]  /*1b20*/  MOV R4, R64 ;  /* 0x0000004000047202 */ /* 0x000fe20000000f00 */
[----:B------:R-:W-:Y:S01]  /*1b30*/  BAR.SYNC.DEFER_BLOCKING 0x0 ;  /* 0x0000000000007b1d */ /* 0x000fe20000010000 */
[----:B------:R-:W-:Y:S01]  /*1b40*/  MOV R3, R62 ;  /* 0x0000003e00037202 */ /* 0x000fe20000000f00 */
[----:B------:R-:W-:Y:S01]  /*1b50*/  IMAD.X R9, RZ, RZ, R63, P4 ;  /* 0x000000ffff097224 */ /* 0x000fe200020e063f */
[----:B------:R-:W-:-:S04]  /*1b60*/  IADD3 R32, P5, PT, R62, 0x1100, RZ ;  /* 0x000011003e207810 */ /* 0x000fc80007fbe0ff */
[----:B------:R-:W-:Y:S02]  /*1b70*/  MOV R40, R8 ;  /* 0x0000000800287202 */ /* 0x000fe40000000f00 */
[C---:B------:R-:W-:Y:S02]  /*1b80*/  IADD3 R30, P3, PT, R62.reuse, 0x40, RZ ;  /* 0x000000403e1e7810 */ /* 0x040fe40007f7e0ff */
[----:B------:R-:W-:Y:S01]  /*1b90*/  IADD3 R28, P2, PT, R62, 0x20, RZ ;  /* 0x000000203e1c7810 */ /* 0x000fe20007f5e0ff */
[--C-:B------:R-:W-:Y:S02]  /*1ba0*/  IMAD.X R33, RZ, RZ, R63.reuse, P5 ;  /* 0x000000ffff217224 */ /* 0x100fe400028e063f */
[----:B------:R-:W-:Y:S01]  /*1bb0*/  IMAD.X R31, RZ, RZ, R63, P3 ;  /* 0x000000ffff1f7224 */ /* 0x000fe200018e063f */
[----:B------:R-:W-:Y:S01]  /*1bc0*/  IADD3.X R29, PT, PT, RZ, R63, RZ, P2, !PT ;  /* 0x0000003fff1d7210 */ /* 0x000fe200017fe4ff */
[----:B------:R-:W-:Y:S04]  /*1bd0*/  LDSM.16.M88.4 R4, [R4] ;  /* 0x000000000404783b */ /* 0x000fe80000000200 */
[----:B------:R-:W0:Y:S04]  /*1be0*/  LDSM.16.MT88.4 R12, [R3] ;  /* 0x00000000030c783b */ /* 0x000e280000004200 */
[----:B------:R-:W2:Y:S01]  /*1bf0*/  LDSM.16.MT88.4 R40, [R40] ;  /* 0x000000002828783b */ /* 0x000ea20000004200 */
[----:B------:R-:W-:-:S02]  /*1c00*/  MOV R48, R28 ;  /* 0x0000001c00307202 */ /* 0x000fc40000000f00 */
[----:B------:R-:W-:Y:S02]  /*1c10*/  MOV R44, R30 ;  /* 0x0000001e002c7202 */ /* 0x000fe40000000f00 */
[----:B------:R-:W-:Y:S02]  /*1c20*/  MOV R28, R60 ;  /* 0x0000003c001c7202 */ /* 0x000fe40000000f00 */
[----:B-1----:R-:W-:Y:S01]  /*1c30*/  MOV R20, R32 ;  /* 0x0000002000147202 */ /* 0x002fe20000000f00 */
[----:B------:R-:W1:Y:S04]  /*1c40*/  LDSM.16.MT88.4 R48, [R48] ;  /* 0x000000003030783b */ /* 0x000e680000004200 */
[----:B------:R-:W3:Y:S04]  /*1c50*/  LDSM.16.MT88.4 R44, [R44] ;  /* 0x000000002c2c783b */ /* 0x000ee80000004200 */
[----:B------:R-:W-:Y:S04]  /*1c60*/  LDSM.16.M88.4 R28, [R28] ;  /* 0x000000001c1c783b */ /* 0x000fe80000000200 */
[----:B------:R-:W4:Y:S01]  /*1c70*/  LDSM.16.MT88.4 R20, [R20] ;  /* 0x000000001414783b */ /* 0x000f220000004200 */
[C---:B0-----:R-:W-:Y:S08]  /*1c80*/  HMMA.16816.F32 R24, R4.reuse, R12, RZ ;  /* 0x0000000c0418723c */ /* 0x041ff000000018ff */
[C---:B------:R-:W-:Y:S08]  /*1c90*/  HMMA.16816.F32 R12, R4.reuse, R14, RZ ;  /* 0x0000000e040c723c */ /* 0x040ff000000018ff */
[----:B--2---:R-:W-:Y:S01]  /*1ca0*/  HMMA.16816.F32 R32, R4, R40, RZ ;  /* 0x000000280420723c */ /* 0x004fe200000018ff */
[----:B------:R-:W-:-:S04]  /*1cb0*/  IADD3 R40, P2, PT, R62, 0x1140, RZ ;  /* 0x000011403e287810 */ /* 0x000fc80007f5e0ff */
[----:B------:R-:W-:Y:S02]  /*1cc0*/  IADD3.X R41, PT, PT, RZ, R63, RZ, P2, !PT ;  /* 0x0000003fff297210 */ /* 0x000fe400017fe4ff */
[----:B------:R-:W-:Y:S02]  /*1cd0*/  MOV R36, R58 ;  /* 0x0000003a00247202 */ /* 0x000fe40000000f00 */
[----:B------:R-:W-:Y:S02]  /*1ce0*/  MOV R3, R40 ;  /* 0x0000002800037202 */ /* 0x000fe40000000f00 */
[----:B------:R-:W-:Y:S01]  /*1cf0*/  MOV R40, R66 ;  /* 0x0000004200287202 */ /* 0x000fe20000000f00 */
[C---:B-1----:R-:W-:Y:S01]  /*1d00*/  HMMA.16816.F32 R8, R4.reuse, R48, RZ ;  /* 0x000000300408723c */ /* 0x042fe200000018ff */
[----:B------:R-:W0:Y:S07]  /*1d10*/  LDSM.16.MT88.4 R36, [R36] ;  /* 0x000000002424783b */ /* 0x000e2e0000004200 */
[----:B---3--:R-:W-:Y:S08]  /*1d20*/  HMMA.16816.F32 R16, R4, R44, RZ ;  /* 0x0000002c0410723c */ /* 0x008ff000000018ff */
[----:B----4-:R-:W-:Y:S08]  /*1d30*/  HMMA.16816.F32 R24, R28, R20, R24 ;  /* 0x000000141c18723c */ /* 0x010ff00000001818 */
[C---:B------:R-:W-:Y:S08]  /*1d40*/  HMMA.16816.F32 R48, R4.reuse, R50, RZ ;  /* 0x000000320430723c */ /* 0x040ff000000018ff */
[----:B------:R-:W-:Y:S08]  /*1d50*/  HMMA.16816.F32 R44, R4, R46, RZ ;  /* 0x0000002e042c723c */ /* 0x000ff000000018ff */
[----:B------:R-:W-:Y:S01]  /*1d60*/  HMMA.16816.F32 R20, R28, R22, R12 ;  /* 0x000000161c14723c */ /* 0x000fe2000000180c */
[----:B------:R-:W1:Y:S07]  /*1d70*/  LDSM.16.MT88.4 R12, [R3] ;  /* 0x00000000030c783b */ /* 0x000e6e0000004200 */
[----:B------:R-:W-:Y:S01]  /*1d80*/  HMMA.16816.F32 R4, R4, R42, RZ ;  /* 0x0000002a0404723c */ /* 0x000fe200000018ff */
[----:B------:R-:W2:Y:S01]  /*1d90*/  LDSM.16.MT88.4 R40, [R40] ;  /* 0x000000002828783b */ /* 0x000ea20000004200 */
[----:B------:R-:W-:-:S06]  /*1da0*/  UIADD3 UR11, UPT, UPT, -UR11, 0x1, URZ ;  /* 0x000000010b0b7890 */ /* 0x000fcc000fffe1ff */
[C---:B0-----:R-:W-:Y:S08]  /*1db0*/  HMMA.16816.F32 R8, R28.reuse, R36, R8 ;  /* 0x000000241c08723c */ /* 0x041ff00000001808 */
[----:B------:R-:W-:Y:S01]  /*1dc0*/  HMMA.16816.F32 R36, R28, R38, R48 ;  /* 0x000000261c24723c */ /* 0x000fe20000001830 */
[----:B------:R-:W-:-:S07]  /*1dd0*/  UISETP.NE.AND UP0, UPT, UR11, URZ, UPT ;  /* 0x000000ff0b00728c */ /* 0x000fce000bf05270 */
[C---:B-1----:R-:W-:Y:S08]  /*1de0*/  HMMA.16816.F32 R16, R28.reuse, R12, R16 ;  /* 0x0000000c1c10723c */ /* 0x042ff00000001810 */
[C---:B------:R-:W-:Y:S08]  /*1df0*/  HMMA.16816.F32 R12, R28.reuse, R14, R44 ;  /* 0x0000000e1c0c723c */ /* 0x040ff0000000182c */
[C---:B--2---:R-:W-:Y:S08]  /*1e00*/  HMMA.16816.F32 R32, R28.reuse, R40, R32 ;  /* 0x000000281c20723c */ /* 0x044ff00000001820 */
        /* <DEDUP_REMOVED lines=8> */
.L_x_4:
[----:B------:R-:W4:Y:S01]  /*1e90*/  LDC R6, c[0x0][0x380] ;  /* 0x0000e000ff067b82 */ /* 0x000f220000000800 */
[----:B0-----:R-:W-:-:S04]  /*1ea0*/  UIMAD UR4, UR8, UR24, UR7 ;  /* 0x00000018080472a4 */ /* 0x001fc8000f8e0207 */
[----:B------:R-:W-:-:S06]  /*1eb0*/  USHF.L.U32 UR4, UR4, 0x5, URZ ;  /* 0x0000000504047899 */ /* 0x000fcc00080006ff */
[----:B------:R-:W-:Y:S02]  /*1ec0*/  IABS R40, UR4 ;  /* 0x0000000400287c13 */ /* 0x000fe40008000000 */
[----:B----4-:R-:W-:-:S04]  /*1ed0*/  IABS R7, R6 ;  /* 0x0000000600077213 */ /* 0x010fc80000000000 */
[----:B------:R-:W0:Y:S08]  /*1ee0*/  I2F.RP R3, R7 ;  /* 0x0000000700037306 */ /* 0x000e300000209400 */
[----:B0-----:R-:W0:Y:S02]  /*1ef0*/  MUFU.RCP R3, R3 ;  /* 0x0000000300037308 */ /* 0x001e240000001000 */
[----:B0-----:R-:W-:-:S06]  /*1f00*/  VIADD R5, R3, 0xffffffe ;  /* 0x0ffffffe03057836 */ /* 0x001fcc0000000000 */
[----:B------:R-:W0:Y:S02]  /*1f10*/  F2I.FTZ.U32.TRUNC.NTZ R5, R5 ;  /* 0x0000000500057305 */ /* 0x000e24000021f000 */
[----:B0-----:R-:W-:-:S05]  /*1f20*/  IADD3 R4, PT, PT, RZ, -R5, RZ ;  /* 0x80000005ff047210 */ /* 0x001fca0007ffe0ff */
[----:B------:R-:W-:Y:S02]  /*1f30*/  IMAD R41, R4, R7, RZ ;  /* 0x0000000704297224 */ /* 0x000fe400078e02ff */
[----:B------:R-:W-:-:S04]  /*1f40*/  IMAD.MOV.U32 R4, RZ, RZ, RZ ;  /* 0x000000ffff047224 */ /* 0x000fc800078e00ff */
[----:B------:R-:W-:-:S04]  /*1f50*/  IMAD.HI.U32 R41, R5, R41, R4 ;  /* 0x0000002905297227 */ /* 0x000fc800078e0004 */
[----:B------:R-:W-:-:S04]  /*1f60*/  IMAD.MOV.U32 R4, RZ, RZ, R40 ;  /* 0x000000ffff047224 */ /* 0x000fc800078e0028 */
[----:B------:R-:W-:Y:S02]  /*1f70*/  IMAD.HI.U32 R3, R41, R4, RZ ;  /* 0x0000000429037227 */ /* 0x000fe400078e00ff */
[----:B------:R-:W0:Y:S03]  /*1f80*/  @!P0 LDC.64 R40, c[0x0][0x388] ;  /* 0x0000e200ff288b82 */ /* 0x000e260000000a00 */
[----:B------:R-:W-:-:S05]  /*1f90*/  IADD3 R5, PT, PT, -R3, RZ, RZ ;  /* 0x000000ff03057210 */ /* 0x000fca0007ffe1ff */
[C---:B------:R-:W-:Y:S01]  /*1fa0*/  IMAD R4, R7.reuse, R5, R4 ;  /* 0x0000000507047224 */ /* 0x040fe200078e0204 */
[----:B------:R-:W-:Y:S01]  /*1fb0*/  MOV R5, UR4 ;  /* 0x0000000400057c02 */ /* 0x000fe20008000f00 */
[----:B------:R-:W-:Y:S03]  /*1fc0*/  BAR.SYNC.DEFER_BLOCKING 0x0 ;  /* 0x0000000000007b1d */ /* 0x000fe60000010000 */
[----:B------:R-:W-:-:S13]  /*1fd0*/  ISETP.GT.U32.AND P2, PT, R7, R4, PT ;  /* 0x000000040700720c */ /* 0x000fda0003f44070 */
[----:B------:R-:W-:Y:S02]  /*1fe0*/  @!P2 IMAD.IADD R4, R4, 0x1, -R7 ;  /* 0x000000010404a824 */ /* 0x000fe400078e0a07 */
[----:B------:R-:W-:Y:S01]  /*1ff0*/  @!P2 VIADD R3, R3, 0x1 ;  /* 0x000000010303a836 */ /* 0x000fe20000000000 */
[----:B------:R-:W-:Y:S02]  /*2000*/  ISETP.NE.AND P2, PT, R6, RZ, PT ;  /* 0x000000ff0600720c */ /* 0x000fe40003f45270 */
[----:B------:R-:W-:Y:S02]  /*2010*/  ISETP.GE.U32.AND P3, PT, R4, R7, PT ;  /* 0x000000070400720c */ /* 0x000fe40003f66070 */
[----:B------:R-:W-:-:S04]  /*2020*/  LOP3.LUT R4, R6, UR4, RZ, 0x3c, !PT ;  /* 0x0000000406047c12 */ /* 0x000fc8000f8e3cff */
[----:B------:R-:W-:Y:S02]  /*2030*/  ISETP.GE.AND P1, PT, R4, RZ, PT ;  /* 0x000000ff0400720c */ /* 0x000fe40003f26270 */
[----:B------:R-:W-:Y:S01]  /*2040*/  @!P0 IADD3 R4, P4, PT, R0, UR4, RZ ;  /* 0x0000000400048c10 */ /* 0x000fe2000ff9e0ff */
[----:B------:R-:W-:-:S03]  /*2050*/  UIMAD UR4, UR4, UR5, URZ ;  /* 0x00000005040472a4 */ /* 0x000fc6000f8e02ff */
[----:B------:R-:W-:Y:S01]  /*2060*/  @!P0 LEA.HI.X.SX32 R5, R5, R2, 0x1, P4 ;  /* 0x0000000205058211 */ /* 0x000fe200020f0eff */
[----:B------:R-:W-:Y:S01]  /*2070*/  @P3 VIADD R3, R3, 0x1 ;  /* 0x0000000103033836 */ /* 0x000fe20000000000 */
[C---:B0-----:R-:W-:Y:S02]  /*2080*/  @!P0 LEA R40, P3, R4.reuse, R40, 0x1 ;  /* 0x0000002804288211 */ /* 0x041fe400078608ff */
[----:B------:R-:W-:Y:S02]  /*2090*/  MOV R43, UR4 ;  /* 0x00000004002b7c02 */ /* 0x000fe40008000f00 */
[----:B------:R-:W-:Y:S01]  /*20a0*/  @!P0 LEA.HI.X R41, R4, R41, R5, 0x1, P3 ;  /* 0x0000002904298211 */ /* 0x000fe200018f0c05 */
[----:B------:R-:W-:Y:S01]  /*20b0*/  @!P1 IMAD.MOV R3, RZ, RZ, -R3 ;  /* 0x000000ffff039224 */ /* 0x000fe200078e0a03 */
[----:B------:R-:W-:Y:S02]  /*20c0*/  IADD3 R42, P1, PT, R55, UR4, RZ ;  /* 0x00000004372a7c10 */ /* 0x000fe4000ff3e0ff */
[----:B------:R-:W-:-:S02]  /*20d0*/  CS2R R4, SRZ ;  /* 0x0000000000047805 */ /* 0x000fc4000001ff00 */
[----:B------:R-:W-:Y:S02]  /*20e0*/  @!P2 LOP3.LUT R3, RZ, R6, RZ, 0x33, !PT ;  /* 0x00000006ff03a212 */ /* 0x000fe400078e33ff */
[----:B------:R-:W-:Y:S02]  /*20f0*/  CS2R R6, SRZ ;  /* 0x0000000000067805 */ /* 0x000fe4000001ff00 */
[----:B------:R-:W-:Y:S02]  /*2100*/  LEA.HI.X.SX32 R43, R43, R54, 0x1, P1 ;  /* 0x000000362b2b7211 */ /* 0x000fe400008f0eff */
[C---:B---3--:R-:W-:Y:S01]  /*2110*/  LEA R50, P1, R42.reuse, UR16, 0x2 ;  /* 0x000000102a327c11 */ /* 0x048fe2000f8210ff */
[----:B------:R-:W-:Y:S01]  /*2120*/  IMAD R45, R3, UR5, RZ ;  /* 0x00000005032d7c24 */ /* 0x000fe2000f8e02ff */
[----:B------:R0:W3:Y:S02]  /*2130*/  @!P0 LDG.E.128.CONSTANT R4, desc[UR14][R40.64] ;  /* 0x0000000e28048981 */ /* 0x0000e4000c1e9d00 */
[----:B------:R-:W-:Y:S01]  /*2140*/  LEA.HI.X R51, R42, UR17, R43, 0x2, P1 ;  /* 0x000000112a337c11 */ /* 0x000fe200088f142b */
[----:B------:R-:W-:Y:S01]  /*2150*/  IMAD.U32 R43, RZ, RZ, UR10 ;  /* 0x0000000aff2b7e24 */ /* 0x000fe2000f8e00ff */
[----:B------:R-:W-:-:S03]  /*2160*/  IADD3 R46, P1, PT, R52, R45, RZ ;  /* 0x0000002d342e7210 */ /* 0x000fc60007f3e0ff */
[----:B------:R-:W-:Y:S01]  /*2170*/  IMAD.WIDE R42, R43, 0x4, R50 ;  /* 0x000000042b2a7825 */ /* 0x000fe200078e0232 */
[----:B------:R-:W-:Y:S02]  /*2180*/  LEA.HI.X.SX32 R45, R45, RZ, 0x1, P1 ;  /* 0x000000ff2d2d7211 */ /* 0x000fe400008f0eff */
[C---:B--2---:R-:W-:Y:S02]  /*2190*/  LEA R44, P1, R46.reuse, UR26, 0x2 ;  /* 0x0000001a2e2c7c11 */ /* 0x044fe4000f8210ff */
[----:B------:R-:W2:Y:S02]  /*21a0*/  LDG.E.CONSTANT R47, desc[UR14][R42.64] ;  /* 0x0000000e2a2f7981 */ /* 0x000ea4000c1e9900 */
[----:B------:R-:W-:Y:S01]  /*21b0*/  LEA.HI.X R45, R46, UR27, R45, 0x2, P1 ;  /* 0x0000001b2e2d7c11 */ /* 0x000fe200088f142d */
[----:B-1----:R-:W-:-:S04]  /*21c0*/  IMAD R46, R3, UR6, RZ ;  /* 0x00000006032e7c24 */ /* 0x002fc8000f8e02ff */
[----:B------:R1:W4:Y:S01]  /*21d0*/  LDG.E.CONSTANT R3, desc[UR14][R44.64] ;  /* 0x0000000e2c037981 */ /* 0x000322000c1e9900 */
[----:B------:R-:W-:Y:S02]  /*21e0*/  MOV R48, 0x64006400 ;  /* 0x6400640000307802 */ /* 0x000fe40000000f00 */
[----:B0-----:R-:W-:Y:S01]  /*21f0*/  IADD3 R41, P1, PT, R53, R46, RZ ;  /* 0x0000002e35297210 */ /* 0x001fe20007f3e0ff */
[----:B------:R-:W-:-:S03]  /*2200*/  IMAD.MOV.U32 R49, RZ, RZ, 0x2c00 ;  /* 0x00002c00ff317424 */ /* 0x000fc600078e00ff */
[----:B------:R-:W-:Y:S02]  /*2210*/  LEA.HI.X.SX32 R46, R46, RZ, 0x1, P1 ;  /* 0x000000ff2e2e7211 */ /* 0x000fe400008f0eff */
[----:B------:R-:W-:-:S04]  /*2220*/  LEA R40, P1, R41, UR18, 0x1 ;  /* 0x0000001229287c11 */ /* 0x000fc8000f8208ff */
[----:B------:R-:W-:-:S06]  /*2230*/  LEA.HI.X R41, R41, UR19, R46, 0x1, P1 ;  /* 0x0000001329297c11 */ /* 0x000fcc00088f0c2e */
[----:B------:R-:W5:Y:S04]  /*2240*/  LDG.E.128.CONSTANT R40, desc[UR14][R40.64] ;  /* 0x0000000e28287981 */ /* 0x000f68000c1e9d00 */
[----:B---3--:R4:W-:Y:S01]  /*2250*/  STS.128 [R56], R4 ;  /* 0x0000000438007388 */ /* 0x0089e20000000c00 */
[C-C-:B--2---:R-:W-:Y:S02]  /*2260*/  LOP3.LUT R68, R47.reuse, 0xf000f0, R48.reuse, 0xea, !PT ;  /* 0x00f000f02f447812 */ /* 0x144fe400078eea30 */
[----:B------:R-:W-:Y:S02]  /*2270*/  SHF.R.U32.HI R69, RZ, 0x8, R47 ;  /* 0x00000008ff457819 */ /* 0x000fe4000001162f */
[--C-:B-1----:R-:W-:Y:S01]  /*2280*/  LOP3.LUT R44, R47, 0xf000f, R48.reuse, 0xea, !PT ;  /* 0x000f000f2f2c7812 */ /* 0x102fe200078eea30 */
[----:B------:R-:W-:Y:S01]  /*2290*/  HFMA2 R45, R68, R49.H0_H0, -64, -64 ;  /* 0xd400d400442d7431 */ /* 0x000fe20000040031 */
[----:B------:R-:W-:-:S02]  /*22a0*/  LOP3.LUT R47, R69, 0xf000f, R48, 0xea, !PT ;  /* 0x000f000f452f7812 */ /* 0x000fc400078eea30 */
[----:B----4-:R-:W-:Y:S02]  /*22b0*/  SHF.R.U32.HI R5, RZ, 0x8, R3 ;  /* 0x00000008ff057819 */ /* 0x010fe40000011603 */
[--C-:B------:R-:W-:Y:S02]  /*22c0*/  LOP3.LUT R68, R3, 0xf000f0, R48.reuse, 0xea, !PT ;  /* 0x00f000f003447812 */ /* 0x100fe400078eea30 */
[--C-:B------:R-:W-:Y:S01]  /*22d0*/  LOP3.LUT R46, R69, 0xf000f0, R48.reuse, 0xea, !PT ;  /* 0x00f000f0452e7812 */ /* 0x100fe200078eea30 */
[----:B------:R-:W-:Y:S01]  /*22e0*/  IMAD.U32 R69, RZ, RZ, UR13 ;  /* 0x0000000dff457e24 */ /* 0x000fe2000f8e00ff */
[--C-:B------:R-:W-:Y:S02]  /*22f0*/  LOP3.LUT R6, R3, 0xf000f, R48.reuse, 0xea, !PT ;  /* 0x000f000f03067812 */ /* 0x100fe400078eea30 */
[C-C-:B------:R-:W-:Y:S02]  /*2300*/  LOP3.LUT R3, R5.reuse, 0xf000f, R48.reuse, 0xea, !PT ;  /* 0x000f000f05037812 */ /* 0x140fe400078eea30 */
[----:B------:R-:W-:Y:S01]  /*2310*/  LOP3.LUT R4, R5, 0xf000f0, R48, 0xea, !PT ;  /* 0x00f000f005047812 */ /* 0x000fe200078eea30 */
[----:B------:R-:W-:-:S02]  /*2320*/  HFMA2 R5, R68, R49.H0_H0, -64, -64 ;  /* 0xd400d40044057431 */ /* 0x000fc40000040031 */
[----:B------:R-:W-:-:S06]  /*2330*/  IMAD.WIDE R68, R69, 0x4, R50 ;  /* 0x0000000445447825 */ /* 0x000fcc00078e0232 */
[----:B------:R-:W2:Y:S01]  /*2340*/  LDG.E.CONSTANT R69, desc[UR14][R68.64] ;  /* 0x0000000e44457981 */ /* 0x000ea2000c1e9900 */
[----:B------:R-:W-:Y:S02]  /*2350*/  HADD2 R44, R44, -1024, -1024 ;  /* 0xe400e4002c2c7430 */ /* 0x000fe40000000000 */
[----:B------:R-:W-:Y:S02]  /*2360*/  HADD2 R7, R47, -1024, -1024 ;  /* 0xe400e4002f077430 */ /* 0x000fe40000000000 */
[-C--:B------:R-:W-:Y:S02]  /*2370*/  HFMA2 R46, R46, R49.reuse.H0_H0, -64, -64 ;  /* 0xd400d4002e2e7431 */ /* 0x080fe40000040031 */
[----:B------:R-:W-:Y:S02]  /*2380*/  HADD2 R6, R6, -1024, -1024 ;  /* 0xe400e40006067430 */ /* 0x000fe40000000000 */
[----:B------:R-:W-:Y:S02]  /*2390*/  HADD2 R3, R3, -1024, -1024 ;  /* 0xe400e40003037430 */ /* 0x000fe40000000000 */
[----:B------:R-:W-:-:S02]  /*23a0*/  HFMA2 R4, R4, R49.H0_H0, -64, -64 ;  /* 0xd400d40004047431 */ /* 0x000fc40000040031 */
[----:B------:R-:W-:Y:S02]  /*23b0*/  HADD2 R44, R44, -R6 ;  /* 0x800000062c2c7230 */ /* 0x000fe40000000000 */
[----:B------:R-:W-:Y:S02]  /*23c0*/  HADD2 R45, R45, -R5 ;  /* 0x800000052d2d7230 */ /* 0x000fe40000000000 */
[----:B------:R-:W-:Y:S02]  /*23d0*/  HADD2 R7, R7, -R3 ;  /* 0x8000000307077230 */ /* 0x000fe40000000000 */
[----:B------:R-:W-:Y:S02]  /*23e0*/  HADD2 R47, R46, -R4 ;  /* 0x800000042e2f7230 */ /* 0x000fe40000000000 */
[----:B-----5:R-:W-:Y:S02]  /*23f0*/  HFMA2 R44, R44, R40, RZ.H0_H0 ;  /* 0x000000282c2c7231 */ /* 0x020fe400000400ff */
[----:B------:R-:W-:-:S02]  /*2400*/  HFMA2 R45, R45, R41, RZ.H0_H0 ;  /* 0x000000292d2d7231 */ /* 0x000fc400000400ff */
[----:B------:R-:W-:Y:S02]  /*2410*/  HFMA2 R46, R7, R42, RZ.H0_H0 ;  /* 0x0000002a072e7231 */ /* 0x000fe400000400ff */
[----:B------:R-:W-:-:S05]  /*2420*/  HFMA2 R47, R47, R43, RZ.H0_H0 ;  /* 0x0000002b2f2f7231 */ /* 0x000fca00000400ff */
[----:B------:R0:W-:Y:S01]  /*2430*/  STS.128 [R57+0x440], R44 ;  /* 0x0004402c39007388 */ /* 0x0001e20000000c00 */
[----:B--2---:R-:W-:Y:S02]  /*2440*/  SHF.R.U32.HI R7, RZ, 0x8, R69 ;  /* 0x00000008ff077819 */ /* 0x004fe40000011645 */
[C-C-:B------:R-:W-:Y:S02]  /*2450*/  LOP3.LUT R68, R69.reuse, 0xf000f, R48.reuse, 0xea, !PT ;  /* 0x000f000f45447812 */ /* 0x140fe400078eea30 */
[--C-:B------:R-:W-:Y:S02]  /*2460*/  LOP3.LUT R69, R69, 0xf000f0, R48.reuse, 0xea, !PT ;  /* 0x00f000f045457812 */ /* 0x100fe400078eea30 */
[----:B0-----:R-:W-:Y:S01]  /*2470*/  LOP3.LUT R44, R7, 0xf000f, R48, 0xea, !PT ;  /* 0x000f000f072c7812 */ /* 0x001fe200078eea30 */
[----:B------:R-:W-:Y:S02]  /*2480*/  HADD2 R68, R68, -1024, -1024 ;  /* 0xe400e40044447430 */ /* 0x000fe40000000000 */
[----:B------:R-:W-:-:S02]  /*2490*/  HFMA2 R69, R69, R49.H0_H0, -64, -64 ;  /* 0xd400d40045457431 */ /* 0x000fc40000040031 */
[----:B------:R-:W-:Y:S02]  /*24a0*/  HADD2 R44, R44, -1024, -1024 ;  /* 0xe400e4002c2c7430 */ /* 0x000fe40000000000 */
[----:B------:R-:W-:Y:S02]  /*24b0*/  HADD2 R45, R68, -R6 ;  /* 0x80000006442d7230 */ /* 0x000fe40000000000 */
[----:B------:R-:W-:Y:S02]  /*24c0*/  HADD2 R69, R69, -R5 ;  /* 0x8000000545457230 */ /* 0x000fe40000000000 */
[----:B------:R-:W-:Y:S02]  /*24d0*/  HADD2 R46, R44, -R3 ;  /* 0x800000032c2e7230 */ /* 0x000fe40000000000 */
[----:B------:R-:W-:Y:S02]  /*24e0*/  HFMA2 R44, R45, R40, RZ.H0_H0 ;  /* 0x000000282d2c7231 */ /* 0x000fe400000400ff */
[----:B------:R-:W-:-:S02]  /*24f0*/  HFMA2 R45, R69, R41, RZ.H0_H0 ;  /* 0x00000029452d7231 */ /* 0x000fc400000400ff */
[----:B------:R-:W-:-:S04]  /*2500*/  IMAD.U32 R69, RZ, RZ, UR20 ;  /* 0x00000014ff457e24 */ /* 0x000fc8000f8e00ff */
[----:B------:R-:W-:-:S06]  /*2510*/  IMAD.WIDE R68, R69, 0x4, R50 ;  /* 0x0000000445447825 */ /* 0x000fcc00078e0232 */
[----:B------:R-:W2:Y:S01]  /*2520*/  LDG.E.CONSTANT R69, desc[UR14][R68.64] ;  /* 0x0000000e44457981 */ /* 0x000ea2000c1e9900 */
[----:B------:R-:W-:-:S05]  /*2530*/  LOP3.LUT R7, R7, 0xf000f0, R48, 0xea, !PT ;  /* 0x00f000f007077812 */ /* 0x000fca00078eea30 */
[----:B------:R-:W-:-:S04]  /*2540*/  HFMA2 R7, R7, R49.H0_H0, -64, -64 ;  /* 0xd400d40007077431 */ /* 0x000fc80000040031 */
[----:B------:R-:W-:Y:S02]  /*2550*/  HADD2 R7, R7, -R4 ;  /* 0x8000000407077230 */ /* 0x000fe40000000000 */
        /* <DEDUP_REMOVED lines=14> */
[----:B------:R-:W-:Y:S01]  /*2640*/  HFMA2 R45, R69, R41, RZ.H0_H0 ;  /* 0x00000029452d7231 */ /* 0x000fe200000400ff */
[----:B------:R-:W-:-:S05]  /*2650*/  MOV R69, UR9 ;  /* 0x0000000900457c02 */ /* 0x000fca0008000f00 */
        /* <DEDUP_REMOVED lines=29> */
[----:B--2---:R-:W-:-:S04]  /*2830*/  SHF.R.U32.HI R7, RZ, 0x8, R69 ;  /* 0x00000008ff077819 */ /* 0x004fc80000011645 */
[C-C-:B0-----:R-:W-:Y:S02]  /*2840*/  LOP3.LUT R44, R7.reuse, 0xf000f, R48.reuse, 0xea, !PT ;  /* 0x000f000f072c7812 */ /* 0x141fe400078eea30 */
[----:B------:R-:W-:-:S05]  /*2850*/  LOP3.LUT R7, R7, 0xf000f0, R48, 0xea, !PT ;  /* 0x00f000f007077812 */ /* 0x000fca00078eea30 */
[----:B------:R-:W-:-:S04]  /*2860*/  HFMA2 R7, R7, R49.H0_H0, -64, -64 ;  /* 0xd400d40007077431 */ /* 0x000fc80000040031 */
[----:B------:R-:W-:-:S04]  /*2870*/  HADD2 R7, R7, -R4 ;  /* 0x8000000407077230 */ /* 0x000fc80000000000 */
[----:B------:R-:W-:Y:S02]  /*2880*/  HFMA2 R47, R7, R43, RZ.H0_H0 ;  /* 0x0000002b072f7231 */ /* 0x000fe400000400ff */
[----:B------:R-:W2:Y:S01]  /*2890*/  LDG.E.CONSTANT R7, desc[UR14][R50.64] ;  /* 0x0000000e32077981 */ /* 0x000ea2000c1e9900 */
[C-C-:B------:R-:W-:Y:S02]  /*28a0*/  LOP3.LUT R68, R69.reuse, 0xf000f, R48.reuse, 0xea, !PT ;  /* 0x000f000f45447812 */ /* 0x140fe400078eea30 */
[----:B------:R-:W-:Y:S01]  /*28b0*/  LOP3.LUT R69, R69, 0xf000f0, R48, 0xea, !PT ;  /* 0x00f000f045457812 */ /* 0x000fe200078eea30 */
[----:B------:R-:W-:Y:S02]  /*28c0*/  HADD2 R44, R44, -1024, -1024 ;  /* 0xe400e4002c2c7430 */ /* 0x000fe40000000000 */
[----:B------:R-:W-:Y:S02]  /*28d0*/  HADD2 R68, R68, -1024, -1024 ;  /* 0xe400e40044447430 */ /* 0x000fe40000000000 */
[----:B------:R-:W-:-:S02]  /*28e0*/  HFMA2 R69, R69, R49.H0_H0, -64, -64 ;  /* 0xd400d40045457431 */ /* 0x000fc40000040031 */
[----:B------:R-:W-:Y:S02]  /*28f0*/  HADD2 R45, R68, -R6 ;  /* 0x80000006442d7230 */ /* 0x000fe40000000000 */
[----:B------:R-:W-:Y:S02]  /*2900*/  HADD2 R69, R69, -R5 ;  /* 0x8000000545457230 */ /* 0x000fe40000000000 */
[----:B------:R-:W-:Y:S02]  /*2910*/  HADD2 R46, R44, -R3 ;  /* 0x800000032c2e7230 */ /* 0x000fe40000000000 */
[----:B------:R-:W-:Y:S02]  /*2920*/  HFMA2 R44, R45, R40, RZ.H0_H0 ;  /* 0x000000282d2c7231 */ /* 0x000fe400000400ff */
[----:B------:R-:W-:Y:S02]  /*2930*/  HFMA2 R45, R69, R41, RZ.H0_H0 ;  /* 0x00000029452d7231 */ /* 0x000fe400000400ff */
[----:B------:R-:W-:-:S05]  /*2940*/  HFMA2 R46, R46, R42, RZ.H0_H0 ;  /* 0x0000002a2e2e7231 */ /* 0x000fca00000400ff */
[----:B------:R0:W-:Y:S01]  /*2950*/  STS.128 [R57+0x1540], R44 ;  /* 0x0015402c39007388 */ /* 0x0001e20000000c00 */
[----:B--2---:R-:W-:Y:S02]  /*2960*/  SHF.R.U32.HI R69, RZ, 0x8, R7 ;  /* 0x00000008ff457819 */ /* 0x004fe40000011607 */
[--C-:B------:R-:W-:Y:S02]  /*2970*/  LOP3.LUT R68, R7, 0xf000f, R48.reuse, 0xea, !PT ;  /* 0x000f000f07447812 */ /* 0x100fe400078eea30 */
[C-C-:B0-----:R-:W-:Y:S02]  /*2980*/  LOP3.LUT R44, R69.reuse, 0xf000f, R48.reuse, 0xea, !PT ;  /* 0x000f000f452c7812 */ /* 0x141fe400078eea30 */
[----:B------:R-:W-:Y:S01]  /*2990*/  LOP3.LUT R69, R69, 0xf000f0, R48, 0xea, !PT ;  /* 0x00f000f045457812 */ /* 0x000fe200078eea30 */
[----:B------:R-:W-:-:S04]  /*29a0*/  HADD2 R68, R68, -1024, -1024 ;  /* 0xe400e40044447430 */ /* 0x000fc80000000000 */
[----:B------:R-:W-:Y:S02]  /*29b0*/  HFMA2 R69, R69, R49.H0_H0, -64, -64 ;  /* 0xd400d40045457431 */ /* 0x000fe40000040031 */
[----:B------:R-:W-:Y:S01]  /*29c0*/  HADD2 R44, R44, -1024, -1024 ;  /* 0xe400e4002c2c7430 */ /* 0x000fe20000000000 */
[----:B------:R-:W-:Y:S01]  /*29d0*/  LOP3.LUT R7, R7, 0xf000f0, R48, 0xea, !PT ;  /* 0x00f000f007077812 */ /* 0x000fe200078eea30 */
[----:B------:R-:W-:Y:S02]  /*29e0*/  HADD2 R68, R68, -R6 ;  /* 0x8000000644447230 */ /* 0x000fe40000000000 */
[----:B------:R-:W-:Y:S02]  /*29f0*/  HADD2 R47, R69, -R4 ;  /* 0x80000004452f7230 */ /* 0x000fe40000000000 */
[----:B------:R-:W-:Y:S02]  /*2a00*/  IMAD.U32 R69, RZ, RZ, UR22 ;  /* 0x00000016ff457e24 */ /* 0x000fe4000f8e00ff */
[----:B------:R-:W-:-:S02]  /*2a10*/  HADD2 R46, R44, -R3 ;  /* 0x800000032c2e7230 */ /* 0x000fc40000000000 */
[----:B------:R-:W-:Y:S02]  /*2a20*/  HFMA2 R44, R68, R40, RZ.H0_H0 ;  /* 0x00000028442c7231 */ /* 0x000fe400000400ff */
[----:B------:R-:W-:-:S04]  /*2a30*/  IMAD.WIDE R68, R69, 0x4, R50 ;  /* 0x0000000445447825 */ /* 0x000fc800078e0232 */
[----:B------:R-:W-:-:S04]  /*2a40*/  HFMA2 R7, R7, R49.H0_H0, -64, -64 ;  /* 0xd400d40007077431 */ /* 0x000fc80000040031 */
[----:B------:R-:W-:Y:S01]  /*2a50*/  HADD2 R7, R7, -R5 ;  /* 0x8000000507077230 */ /* 0x000fe20000000000 */
[----:B------:R-:W2:Y:S03]  /*2a60*/  LDG.E.CONSTANT R69, desc[UR14][R68.64] ;  /* 0x0000000e44457981 */ /* 0x000ea6000c1e9900 */
[----:B------:R-:W-:Y:S01]  /*2a70*/  HFMA2 R45, R7, R41, RZ.H0_H0 ;  /* 0x00000029072d7231 */ /* 0x000fe200000400ff */
[----:B------:R-:W-:-:S05]  /*2a80*/  MOV R7, UR23 ;  /* 0x0000001700077c02 */ /* 0x000fca0008000f00 */
[----:B------:R-:W-:-:S06]  /*2a90*/  IMAD.WIDE R50, R7, 0x4, R50 ;  /* 0x0000000407327825 */ /* 0x000fcc00078e0232 */
[----:B------:R0:W3:Y:S01]  /*2aa0*/  LDG.E.CONSTANT R51, desc[UR14][R50.64] ;  /* 0x0000000e32337981 */ /* 0x0000e2000c1e9900 */
[----:B------:R-:W-:Y:S02]  /*2ab0*/  HFMA2 R46, R46, R42, RZ.H0_H0 ;  /* 0x0000002a2e2e7231 */ /* 0x000fe400000400ff */
[----:B------:R-:W-:-:S05]  /*2ac0*/  HFMA2 R47, R47, R43, RZ.H0_H0 ;  /* 0x0000002b2f2f7231 */ /* 0x000fca00000400ff */
[----:B------:R1:W-:Y:S01]  /*2ad0*/  STS.128 [R57], R44 ;  /* 0x0000002c39007388 */ /* 0x0003e20000000c00 */
[----:B------:R-:W-:-:S04]  /*2ae0*/  UIADD3 UR11, UPT, UPT, UR11, 0x1, URZ ;  /* 0x000000010b0b7890 */ /* 0x000fc8000fffe0ff */
[----:B------:R-:W-:Y:S02]  /*2af0*/  UISETP.NE.AND UP0, UPT, UR11, URZ, UPT ;  /* 0x000000ff0b00728c */ /* 0x000fe4000bf05270 */
[----:B------:R-:W-:Y:S01]  /*2b00*/  UIADD3 UR8, UPT, UPT, UR8, 0x1, URZ ;  /* 0x0000000108087890 */ /* 0x000fe2000fffe0ff */
[----:B--2---:R-:W-:Y:S02]  /*2b10*/  SHF.R.U32.HI R7, RZ, 0x8, R69 ;  /* 0x00000008ff077819 */ /* 0x004fe40000011645 */
[C-C-:B0-----:R-:W-:Y:S02]  /*2b20*/  LOP3.LUT R50, R69.reuse, 0xf000f, R48.reuse, 0xea, !PT ;  /* 0x000f000f45327812 */ /* 0x141fe400078eea30 */
[--C-:B------:R-:W-:Y:S02]  /*2b30*/  LOP3.LUT R68, R69, 0xf000f0, R48.reuse, 0xea, !PT ;  /* 0x00f000f045447812 */ /* 0x100fe400078eea30 */
[C-C-:B-1----:R-:W-:Y:S02]  /*2b40*/  LOP3.LUT R44, R7.reuse, 0xf000f0, R48.reuse, 0xea, !PT ;  /* 0x00f000f0072c7812 */ /* 0x142fe400078eea30 */
[----:B------:R-:W-:Y:S01]  /*2b50*/  LOP3.LUT R69, R7, 0xf000f, R48, 0xea, !PT ;  /* 0x000f000f07457812 */ /* 0x000fe200078eea30 */
[----:B------:R-:W-:-:S02]  /*2b60*/  HADD2 R7, R50, -1024, -1024 ;  /* 0xe400e40032077430 */ /* 0x000fc40000000000 */
[-C--:B------:R-:W-:Y:S02]  /*2b70*/  HFMA2 R44, R44, R49.reuse.H0_H0, -64, -64 ;  /* 0xd400d4002c2c7431 */ /* 0x080fe40000040031 */
[----:B------:R-:W-:Y:S02]  /*2b80*/  HADD2 R7, R7, -R6 ;  /* 0x8000000607077230 */ /* 0x000fe40000000000 */
[----:B------:R-:W-:Y:S02]  /*2b90*/  HADD2 R47, R44, -R4 ;  /* 0x800000042c2f7230 */ /* 0x000fe40000000000 */
[----:B------:R-:W-:Y:S01]  /*2ba0*/  HFMA2 R44, R7, R40, RZ.H0_H0 ;  /* 0x00000028072c7231 */ /* 0x000fe200000400ff */
[----:B---3--:R-:W-:Y:S01]  /*2bb0*/  SHF.R.U32.HI R7, RZ, 0x8, R51 ;  /* 0x00000008ff077819 */ /* 0x008fe20000011633 */
[----:B------:R-:W-:Y:S01]  /*2bc0*/  HFMA2 R45, R68, R49.H0_H0, -64, -64 ;  /* 0xd400d400442d7431 */ /* 0x000fe20000040031 */
[C-C-:B------:R-:W-:Y:S02]  /*2bd0*/  LOP3.LUT R50, R51.reuse, 0xf000f, R48.reuse, 0xea, !PT ;  /* 0x000f000f33327812 */ /* 0x140fe400078eea30 */
[----:B------:R-:W-:-:S02]  /*2be0*/  LOP3.LUT R68, R51, 0xf000f0, R48, 0xea, !PT ;  /* 0x00f000f033447812 */ /* 0x000fc400078eea30 */
[C-C-:B------:R-:W-:Y:S02]  /*2bf0*/  LOP3.LUT R51, R7.reuse, 0xf000f0, R48.reuse, 0xea, !PT ;  /* 0x00f000f007337812 */ /* 0x140fe400078eea30 */
[----:B------:R-:W-:Y:S01]  /*2c00*/  LOP3.LUT R7, R7, 0xf000f, R48, 0xea, !PT ;  /* 0x000f000f07077812 */ /* 0x000fe200078eea30 */
[----:B------:R-:W-:Y:S02]  /*2c10*/  HADD2 R50, R50, -1024, -1024 ;  /* 0xe400e40032327430 */ /* 0x000fe40000000000 */
[-C--:B------:R-:W-:Y:S02]  /*2c20*/  HFMA2 R68, R68, R49.reuse.H0_H0, -64, -64 ;  /* 0xd400d40044447431 */ /* 0x080fe40000040031 */
[----:B------:R-:W-:Y:S02]  /*2c30*/  HADD2 R69, R69, -1024, -1024 ;  /* 0xe400e40045457430 */ /* 0x000fe40000000000 */
[----:B------:R-:W-:Y:S02]  /*2c40*/  HFMA2 R49, R51, R49.H0_H0, -64, -64 ;  /* 0xd400d40033317431 */ /* 0x000fe40000040031 */
[----:B------:R-:W-:-:S02]  /*2c50*/  HADD2 R7, R7, -1024, -1024 ;  /* 0xe400e40007077430 */ /* 0x000fc40000000000 */
[----:B------:R-:W-:Y:S02]  /*2c60*/  HADD2 R48, R50, -R6 ;  /* 0x8000000632307230 */ /* 0x000fe40000000000 */
[----:B------:R-:W-:Y:S02]  /*2c70*/  HADD2 R45, R45, -R5 ;  /* 0x800000052d2d7230 */ /* 0x000fe40000000000 */
[----:B------:R-:W-:Y:S02]  /*2c80*/  HADD2 R46, R69, -R3 ;  /* 0x80000003452e7230 */ /* 0x000fe40000000000 */
[----:B------:R-:W-:Y:S02]  /*2c90*/  HADD2 R68, R68, -R5 ;  /* 0x8000000544447230 */ /* 0x000fe40000000000 */
[----:B------:R-:W-:Y:S02]  /*2ca0*/  HADD2 R50, R7, -R3 ;  /* 0x8000000307327230 */ /* 0x000fe40000000000 */
[----:B------:R-:W-:-:S02]  /*2cb0*/  HADD2 R51, R49, -R4 ;  /* 0x8000000431337230 */ /* 0x000fc40000000000 */
[----:B------:R-:W-:Y:S02]  /*2cc0*/  HFMA2 R45, R45, R41, RZ.H0_H0 ;  /* 0x000000292d2d7231 */ /* 0x000fe400000400ff */
[----:B------:R-:W-:Y:S02]  /*2cd0*/  HFMA2 R46, R46, R42, RZ.H0_H0 ;  /* 0x0000002a2e2e7231 */ /* 0x000fe400000400ff */
[----:B------:R-:W-:Y:S02]  /*2ce0*/  HFMA2 R47, R47, R43, RZ.H0_H0 ;  /* 0x0000002b2f2f7231 */ /* 0x000fe400000400ff */
[----:B------:R-:W-:Y:S02]  /*2cf0*/  HFMA2 R48, R48, R40, RZ.H0_H0 ;  /* 0x0000002830307231 */ /* 0x000fe400000400ff */
[----:B------:R-:W-:Y:S02]  /*2d00*/  HFMA2 R49, R68, R41, RZ.H0_H0 ;  /* 0x0000002944317231 */ /* 0x000fe400000400ff */
[----:B------:R-:W-:-:S02]  /*2d10*/  HFMA2 R50, R50, R42, RZ.H0_H0 ;  /* 0x0000002a32327231 */ /* 0x000fc400000400ff */
[----:B------:R-:W-:Y:S01]  /*2d20*/  HFMA2 R51, R51, R43, RZ.H0_H0 ;  /* 0x0000002b33337231 */ /* 0x000fe200000400ff */
[----:B------:R0:W-:Y:S04]  /*2d30*/  STS.128 [R57+0x1980], R44 ;  /* 0x0019802c39007388 */ /* 0x0001e80000000c00 */
[----:B------:R-:W-:Y:S01]  /*2d40*/  STS.128 [R57+0x1dc0], R48 ;  /* 0x001dc03039007388 */ /* 0x000fe20000000c00 */
[----:B------:R-:W-:Y:S01]  /*2d50*/  BAR.SYNC.DEFER_BLOCKING 0x0 ;  /* 0x0000000000007b1d */ /* 0x000fe20000010000 */
[----:B------:R-:W-:-:S05]  /*2d60*/  IADD3 R6, P1, PT, R62, 0x20, RZ ;  /* 0x000000203e067810 */ /* 0x000fca0007f3e0ff */
[----:B------:R-:W-:Y:S01]  /*2d70*/  IMAD.X R7, RZ, RZ, R63, P1 ;  /* 0x000000ffff077224 */ /* 0x000fe200008e063f */
[----:B------:R-:W-:-:S04]  /*2d80*/  MOV R4, R64 ;  /* 0x0000004000047202 */ /* 0x000fc80000000f00 */
[----:B0-----:R-:W-:-:S06]  /*2d90*/  MOV R47, R6 ;  /* 0x00000006002f7202 */ /* 0x001fcc0000000f00 */
[----:B------:R-:W-:Y:S04]  /*2da0*/  LDSM.16.MT88.4 R44, [R47] ;  /* 0x000000002f2c783b */ /* 0x000fe80000004200 */
[----:B------:R-:W0:Y:S01]  /*2db0*/  LDSM.16.M88.4 R4, [R4] ;  /* 0x000000000404783b */ /* 0x000e220000000200 */
[----:B------:R-:W-:-:S05]  /*2dc0*/  IADD3 R40, P1, PT, R62, 0x40, RZ ;  /* 0x000000403e287810 */ /* 0x000fca0007f3e0ff */
[----:B------:R-:W-:-:S05]  /*2dd0*/  IMAD.X R41, RZ, RZ, R63, P1 ;  /* 0x000000ffff297224 */ /* 0x000fca00008e063f */
[----:B------:R-:W-:-:S06]  /*2de0*/  MOV R40, R40 ;  /* 0x0000002800287202 */ /* 0x000fcc0000000f00 */
[----:B------:R-:W1:Y:S01]  /*2df0*/  LDSM.16.MT88.4 R40, [R40] ;  /* 0x000000002828783b */ /* 0x000e620000004200 */
[----:B0-----:R-:W-:Y:S01]  /*2e00*/  HMMA.16816.F32 R8, R4, R44, R8 ;  /* 0x0000002c0408723c */ /* 0x001fe20000001808 */
[----:B------:R-:W-:-:S04]  /*2e10*/  IADD3 R44, P1, PT, R62, 0x60, RZ ;  /* 0x000000603e2c7810 */ /* 0x000fc80007f3e0ff */
[----:B------:R-:W-:-:S03]  /*2e20*/  IADD3.X R45, PT, PT, RZ, R63, RZ, P1, !PT ;  /* 0x0000003fff2d7210 */ /* 0x000fc60000ffe4ff */
[----:B------:R-:W-:Y:S01]  /*2e30*/  HMMA.16816.F32 R36, R4, R46, R36 ;  /* 0x0000002e0424723c */ /* 0x000fe20000001824 */
[----:B------:R-:W-:Y:S02]  /*2e40*/  MOV R46, R62 ;  /* 0x0000003e002e7202 */ /* 0x000fe40000000f00 */
[----:B------:R-:W-:-:S04]  /*2e50*/  MOV R48, R44 ;  /* 0x0000002c00307202 */ /* 0x000fc80000000f00 */
[----:B------:R-:W0:Y:S04]  /*2e60*/  LDSM.16.MT88.4 R44, [R46] ;  /* 0x000000002e2c783b */ /* 0x000e280000004200 */
[----:B------:R-:W2:Y:S01]  /*2e70*/  LDSM.16.MT88.4 R48, [R48] ;  /* 0x000000003030783b */ /* 0x000ea20000004200 */
[----:B-1----:R-:W-:Y:S01]  /*2e80*/  HMMA.16816.F32 R16, R4, R40, R16 ;  /* 0x000000280410723c */ /* 0x002fe20000001810 */
[----:B------:R-:W-:-:S05]  /*2e90*/  IADD3 R40, P1, PT, R62, 0x1100, RZ ;  /* 0x000011003e287810 */ /* 0x000fca0007f3e0ff */
[----:B------:R-:W-:Y:S01]  /*2ea0*/  IMAD.X R41, RZ, RZ, R63, P1 ;  /* 0x000000ffff297224 */ /* 0x000fe200008e063f */
[----:B------:R-:W-:-:S04]  /*2eb0*/  MOV R3, R60 ;  /* 0x0000003c00037202 */ /* 0x000fc80000000f00 */
[----:B------:R-:W-:Y:S01]  /*2ec0*/  MOV R68, R40 ;  /* 0x0000002800447202 */ /* 0x000fe20000000f00 */
[C---:B------:R-:W-:Y:S04]  /*2ed0*/  HMMA.16816.F32 R12, R4.reuse, R42, R12 ;  /* 0x0000002a040c723c */ /* 0x040fe8000000180c */
[----:B------:R-:W-:Y:S04]  /*2ee0*/  LDSM.16.MT88.4 R40, [R68] ;  /* 0x000000004428783b */ /* 0x000fe80000004200 */
[C---:B0-----:R-:W-:Y:S08]  /*2ef0*/  HMMA.16816.F32 R24, R4.reuse, R44, R24 ;  /* 0x0000002c0418723c */ /* 0x041ff00000001818 */
[C---:B------:R-:W-:Y:S08]  /*2f00*/  HMMA.16816.F32 R20, R4.reuse, R46, R20 ;  /* 0x0000002e0414723c */ /* 0x040ff00000001814 */
[C---:B--2---:R-:W-:Y:S08]  /*2f10*/  HMMA.16816.F32 R32, R4.reuse, R48, R32 ;  /* 0x000000300420723c */ /* 0x044ff00000001820 */
[----:B------:R-:W-:Y:S01]  /*2f20*/  HMMA.16816.F32 R28, R4, R50, R28 ;  /* 0x00000032041c723c */ /* 0x000fe2000000181c */
[----:B------:R-:W0:Y:S01]  /*2f30*/  LDSM.16.M88.4 R4, [R3] ;  /* 0x000000000304783b */ /* 0x000e220000000200 */
[----:B------:R-:W-:-:S05]  /*2f40*/  IADD3 R44, P2, PT, R62, 0x1140, RZ ;  /* 0x000011403e2c7810 */ /* 0x000fca0007f5e0ff */
[----:B------:R-:W-:Y:S01]  /*2f50*/  IMAD.X R45, RZ, RZ, R63, P2 ;  /* 0x000000ffff2d7224 */ /* 0x000fe200010e063f */
[----:B------:R-:W-:-:S04]  /*2f60*/  MOV R48, R58 ;  /* 0x0000003a00307202 */ /* 0x000fc80000000f00 */
[----:B------:R-:W-:Y:S02]  /*2f70*/  MOV R44, R44 ;  /* 0x0000002c002c7202 */ /* 0x000fe40000000f00 */
[----:B------:R-:W1:Y:S04]  /*2f80*/  LDSM.16.MT88.4 R48, [R48] ;  /* 0x000000003030783b */ /* 0x000e680000004200 */
[----:B------:R-:W2:Y:S01]  /*2f90*/  LDSM.16.MT88.4 R44, [R44] ;  /* 0x000000002c2c783b */ /* 0x000ea20000004200 */
[----:B0-----:R-:W-:Y:S01]  /*2fa0*/  HMMA.16816.F32 R24, R4, R40, R24 ;  /* 0x000000280418723c */ /* 0x001fe20000001818 */
[----:B------:R-:W-:-:S07]  /*2fb0*/  MOV R40, R66 ;  /* 0x0000004200287202 */ /* 0x000fce0000000f00 */
[C---:B------:R-:W-:Y:S01]  /*2fc0*/  HMMA.16816.F32 R20, R4.reuse, R42, R20 ;  /* 0x0000002a0414723c */ /* 0x040fe20000001814 */
[----:B------:R-:W0:Y:S07]  /*2fd0*/  LDSM.16.MT88.4 R40, [R40] ;  /* 0x000000002828783b */ /* 0x000e2e0000004200 */
[C---:B-1----:R-:W-:Y:S08]  /*2fe0*/  HMMA.16816.F32 R8, R4.reuse, R48, R8 ;  /* 0x000000300408723c */ /* 0x042ff00000001808 */
[C---:B--2---:R-:W-:Y:S08]  /*2ff0*/  HMMA.16816.F32 R16, R4.reuse, R44, R16 ;  /* 0x0000002c0410723c */ /* 0x044ff00000001810 */
[C---:B------:R-:W-:Y:S08]  /*3000*/  HMMA.16816.F32 R12, R4.reuse, R46, R12 ;  /* 0x0000002e040c723c */ /* 0x040ff0000000180c */
[C---:B------:R-:W-:Y:S08]  /*3010*/  HMMA.16816.F32 R36, R4.reuse, R50, R36 ;  /* 0x000000320424723c */ /* 0x040ff00000001824 */
[C---:B0-----:R-:W-:Y:S08]  /*3020*/  HMMA.16816.F32 R32, R4.reuse, R40, R32 ;  /* 0x000000280420723c */ /* 0x041ff00000001820 */
[----:B------:R-:W-:Y:S01]  /*3030*/  HMMA.16816.F32 R28, R4, R42, R28 ;  /* 0x0000002a041c723c */ /* 0x000fe2000000181c */
[----:B------:R-:W-:-:S04]  /*3040*/  NOP ;  /* 0x0000000000007918 */ /* 0x000fc80000000000 */
[----:B------:R-:W-:-:S15]  /*3050*/  BRA.U UP0, `(.L_x_4) ;  /* 0xffffffed008c7547 */ /* 0x000fde000b83ffff */
.L_x_3:
[----:B------:R-:W0:Y:S01]  /*3060*/  S2R R0, SR_TID.X ;  /* 0x0000000000007919 */ /* 0x000e220000002100 */
[----:B------:R-:W1:Y:S01]  /*3070*/  LDCU UR8, c[0x0][0x3a8] ;  /* 0x00007500ff0877ac */ /* 0x000e620008000800 */
[----:B------:R-:W-:Y:S01]  /*3080*/  MOV R5, UR12 ;  /* 0x0000000c00057c02 */ /* 0x000fe20008000f00 */
[----:B------:R-:W2:Y:S01]  /*3090*/  S2R R3, SR_TID.Y ;  /* 0x0000000000037919 */ /* 0x000ea20000002200 */
[----:B-1----:R-:W-:-:S06]  /*30a0*/  UIMAD.WIDE UR4, UR6, UR8, URZ ;  /* 0x00000008060472a5 */ /* 0x002fcc000f8e02ff */
[----:B------:R-:W-:Y:S01]  /*30b0*/  IMAD.U32 R4, RZ, RZ, UR4 ;  /* 0x00000004ff047e24 */ /* 0x000fe2000f8e00ff */
[----:B------:R-:W-:Y:S01]  /*30c0*/  UIMAD UR4, UR5, UR7, URZ ;  /* 0x00000007050472a4 */ /* 0x000fe2000f8e02ff */
[----:B0-----:R-:W-:Y:S01]  /*30d0*/  SHF.R.U32.HI R6, RZ, 0x2, R0 ;  /* 0x00000002ff067819 */ /* 0x001fe20000011600 */
[----:B------:R-:W-:-:S04]  /*30e0*/  IMAD.SHL.U32 R0, R0, 0x2, RZ ;  /* 0x0000000200007824 */ /* 0x000fc800078e00ff */
[----:B------:R-:W-:Y:S01]  /*30f0*/  IMAD R6, R5, 0x10, R6 ;  /* 0x0000001005067824 */ /* 0x000fe200078e0206 */
[----:B------:R-:W-:Y:S01]  /*3100*/  LOP3.LUT R0, R0, 0x6, RZ, 0xc0, !PT ;  /* 0x0000000600007812 */ /* 0x000fe200078ec0ff */
[----:B------:R-:W-:-:S03]  /*3110*/  IMAD.U32 R5, RZ, RZ, UR5 ;  /* 0x00000005ff057e24 */ /* 0x000fc6000f8e00ff */
[C---:B------:R-:W-:Y:S02]  /*3120*/  IADD3 R7, PT, PT, R6.reuse, 0x8, RZ ;  /* 0x0000000806077810 */ /* 0x040fe40007ffe0ff */
[----:B--2---:R-:W-:Y:S01]  /*3130*/  LEA R2, R3, R0, 0x6 ;  /* 0x0000000003027211 */ /* 0x004fe200078e30ff */
[----:B------:R-:W-:Y:S01]  /*3140*/  IMAD.MOV.U32 R3, RZ, RZ, RZ ;  /* 0x000000ffff037224 */ /* 0x000fe200078e00ff */
[C---:B------:R-:W-:Y:S01]  /*3150*/  ISETP.GE.AND P2, PT, R6.reuse, UR8, PT ;  /* 0x0000000806007c0c */ /* 0x040fe2000bf46270 */
[C---:B------:R-:W-:Y:S01]  /*3160*/  IMAD R0, R6.reuse, UR6, RZ ;  /* 0x0000000606007c24 */ /* 0x040fe2000f8e02ff */
[----:B------:R-:W-:Y:S01]  /*3170*/  ISETP.GE.AND P1, PT, R6, UR8, PT ;  /* 0x0000000806007c0c */ /* 0x000fe2000bf26270 */
[----:B------:R-:W-:Y:S01]  /*3180*/  IMAD.WIDE.U32 R2, R4, UR7, R2 ;  /* 0x0000000704027c25 */ /* 0x000fe2000f8e0002 */
[C---:B------:R-:W-:Y:S01]  /*3190*/  ISETP.GE.AND P0, PT, R7.reuse, UR8, PT ;  /* 0x0000000807007c0c */ /* 0x040fe2000bf06270 */
[----:B------:R-:W0:Y:S02]  /*31a0*/  LDCU.64 UR8, c[0x0][0x3b8] ;  /* 0x00007700ff0877ac */ /* 0x000e240008000a00 */
[----:B------:R-:W-:Y:S01]  /*31b0*/  IMAD R4, R7, UR6, RZ ;  /* 0x0000000607047c24 */ /* 0x000fe2000f8e02ff */
[----:B------:R-:W-:-:S04]  /*31c0*/  IADD3 R5, P3, PT, R2, UR28, RZ ;  /* 0x0000001c02057c10 */ /* 0x000fc8000ff7e0ff */
[----:B------:R-:W-:Y:S02]  /*31d0*/  IADD3.X R7, PT, PT, R3, UR4, RZ, P3, !PT ;  /* 0x0000000403077c10 */ /* 0x000fe40009ffe4ff */
[-C--:B------:R-:W-:Y:S02]  /*31e0*/  IADD3 R3, P3, PT, R0, R5.reuse, RZ ;  /* 0x0000000500037210 */ /* 0x080fe40007f7e0ff */
[----:B------:R-:W-:Y:S02]  /*31f0*/  IADD3 R5, P4, PT, R4, R5, RZ ;  /* 0x0000000504057210 */ /* 0x000fe40007f9e0ff */
[-C--:B------:R-:W-:Y:S02]  /*3200*/  LEA.HI.X.SX32 R6, R0, R7.reuse, 0x1, P3 ;  /* 0x0000000700067211 */ /* 0x080fe400018f0eff */
[----:B------:R-:W-:Y:S02]  /*3210*/  LEA.HI.X.SX32 R0, R4, R7, 0x1, P4 ;  /* 0x0000000704007211 */ /* 0x000fe400020f0eff */
[----:B------:R-:W-:-:S02]  /*3220*/  @!P2 F2FP.F16.F32.PACK_AB R24, RZ, R24 ;  /* 0x00000018ff18a23e */ /* 0x000fc400000000ff */
[C---:B0-----:R-:W-:Y:S02]  /*3230*/  LEA R2, P3, R3.reuse, UR8, 0x1 ;  /* 0x0000000803027c11 */ /* 0x041fe4000f8608ff */
[----:B------:R-:W-:Y:S02]  /*3240*/  @!P2 F2FP.F16.F32.PACK_AB R25, RZ, R25 ;  /* 0x00000019ff19a23e */ /* 0x000fe400000000ff */
[----:B------:R-:W-:Y:S02]  /*3250*/  LEA.HI.X R3, R3, UR9, R6, 0x1, P3 ;  /* 0x0000000903037c11 */ /* 0x000fe400098f0c06 */
[----:B------:R-:W-:Y:S02]  /*3260*/  LEA R4, P3, R5, UR8, 0x1 ;  /* 0x0000000805047c11 */ /* 0x000fe4000f8608ff */
[----:B------:R-:W-:Y:S01]  /*3270*/  @!P0 F2FP.F16.F32.PACK_AB R26, RZ, R26 ;  /* 0x0000001aff1a823e */ /* 0x000fe200000000ff */
[----:B------:R0:W-:Y:S01]  /*3280*/  @!P2 STG.E.U16 desc[UR14][R2.64], R24 ;  /* 0x000000180200a986 */ /* 0x0001e2000c10150e */
[----:B------:R-:W-:-:S02]  /*3290*/  @!P0 F2FP.F16.F32.PACK_AB R27, RZ, R27 ;  /* 0x0000001bff1b823e */ /* 0x000fc400000000ff */
[----:B------:R-:W-:Y:S01]  /*32a0*/  LEA.HI.X R5, R5, UR9, R0, 0x1, P3 ;  /* 0x0000000905057c11 */ /* 0x000fe200098f0c00 */
        /* <DEDUP_REMOVED lines=39> */
[----:B------:R0:W-:Y:S04]  /*3520*/  @!P0 STG.E.U16 desc[UR14][R4.64+0x30], R38 ;  /* 0x0000302604008986 */ /* 0x0001e8000c10150e */
        /* <DEDUP_REMOVED lines=17> */
[----:B0-----:R-:W-:Y:S01]  /*3640*/  PRMT R2, R30, 0x7632, R2 ;  /* 0x000076321e027816 */ /* 0x001fe20000000002 */
[----:B------:R-:W-:Y:S04]  /*3650*/  STG.E.U16 desc[UR14][R4.64+0x70], R30 ;  /* 0x0000701e04007986 */ /* 0x000fe8000c10150e */
[----:B------:R-:W-:Y:S01]  /*3660*/  STG.E.U16 desc[UR14][R4.64+0x72], R2 ;  /* 0x0000720204007986 */ /* 0x000fe2000c10150e */
[----:B------:R-:W-:Y:S05]  /*3670*/  EXIT ;  /* 0x000000000000794d */ /* 0x000fea0003800000 */
.L_x_5:
        /* <DEDUP_REMOVED lines=16> */
.L_x_8:


//--------------------- .text._ZN4vllm3awq18dequantize_weightsEPiP6__halfS1_S3_i --------------------------
	.section	.text._ZN4vllm3awq18dequantize_weightsEPiP6__halfS1_S3_i,"ax",@progbits
	.align	128
        .global         _ZN4vllm3awq18dequantize_weightsEPiP6__halfS1_S3_i
        .type           _ZN4vllm3awq18dequantize_weightsEPiP6__halfS1_S3_i,@function
        .size           _ZN4vllm3awq18dequantize_weightsEPiP6__halfS1_S3_i,(.L_x_9 - _ZN4vllm3awq18dequantize_weightsEPiP6__halfS1_S3_i)
        .other          _ZN4vllm3awq18dequantize_weightsEPiP6__halfS1_S3_i,@"STO_CUDA_ENTRY STV_DEFAULT"
_ZN4vllm3awq18dequantize_weightsEPiP6__halfS1_S3_i:
.text._ZN4vllm3awq18dequantize_weightsEPiP6__halfS1_S3_i:
[----:B------:R-:W-:Y:S08]  /*0000*/  LDC R1, c[0x0][0x37c] ;  /* 0x0000df00ff017b82 */ /* 0x000ff00000000800 */
[----:B------:R-:W0:Y:S01]  /*0010*/  LDC R0, c[0x0][0x3a0] ;  /* 0x0000e800ff007b82 */ /* 0x000e220000000800 */
[----:B------:R-:W1:Y:S01]  /*0020*/  S2R R6, SR_TID.Y ;  /* 0x0000000000067919 */ /* 0x000e620000002200 */
[----:B------:R-:W2:Y:S01]  /*0030*/  LDCU UR5, c[0x0][0x360] ;  /* 0x00006c00ff0577ac */ /* 0x000ea20008000800 */
[----:B------:R-:W2:Y:S05]  /*0040*/  LDCU UR4, c[0x0][0x370] ;  /* 0x00006e00ff0477ac */ /* 0x000eaa0008000800 */
[----:B------:R-:W1:Y:S08]  /*0050*/  S2UR UR6, SR_CTAID.Y ;  /* 0x00000000000679c3 */ /* 0x000e700000002600 */
[----:B------:R-:W1:Y:S01]  /*0060*/  LDC R9, c[0x0][0x364] ;  /* 0x0000d900ff097b82 */ /* 0x000e620000000800 */
[----:B0-----:R-:W-:-:S07]  /*0070*/  IABS R7, R0 ;  /* 0x0000000000077213 */ /* 0x001fce0000000000 */
[----:B------:R-:W0:Y:S01]  /*0080*/  LDC.64 R10, c[0x0][0x380] ;  /* 0x0000e000ff0a7b82 */ /* 0x000e220000000a00 */
[----:B--2---:R-:W-:Y:S01]  /*0090*/  UIMAD UR4, UR5, UR4, URZ ;  /* 0x00000004050472a4 */ /* 0x004fe2000f8e02ff */
[----:B------:R-:W2:Y:S01]  /*00a0*/  I2F.RP R4, R7 ;  /* 0x0000000700047306 */ /* 0x000ea20000209400 */
[----:B-1----:R-:W-:Y:S01]  /*00b0*/  IMAD R9, R9, UR6, R6 ;  /* 0x0000000609097c24 */ /* 0x002fe2000f8e0206 */
[----:B------:R-:W1:Y:S06]  /*00c0*/  LDCU.64 UR6, c[0x0][0x358] ;  /* 0x00006b00ff0677ac */ /* 0x000e6c0008000a00 */
[----:B--2---:R-:W2:Y:S01]  /*00d0*/  MUFU.RCP R4, R4 ;  /* 0x0000000400047308 */ /* 0x004ea20000001000 */
[----:B------:R-:W-:-:S02]  /*00e0*/  IABS R6, R9 ;  /* 0x0000000900067213 */ /* 0x000fc40000000000 */
[----:B--2---:R-:W-:-:S05]  /*00f0*/  IADD3 R2, PT, PT, R4, 0xffffffe, RZ ;  /* 0x0ffffffe04027810 */ /* 0x004fca0007ffe0ff */
[----:B------:R2:W3:Y:S02]  /*0100*/  F2I.FTZ.U32.TRUNC.NTZ R3, R2 ;  /* 0x0000000200037305 */ /* 0x0004e4000021f000 */
[----:B--2---:R-:W-:Y:S02]  /*0110*/  HFMA2 R2, -RZ, RZ, 0, 0 ;  /* 0x00000000ff027431 */ /* 0x004fe400000001ff */
[----:B---3--:R-:W-:-:S04]  /*0120*/  IMAD.MOV R8, RZ, RZ, -R3 ;  /* 0x000000ffff087224 */ /* 0x008fc800078e0a03 */
[----:B------:R-:W-:-:S04]  /*0130*/  IMAD R5, R8, R7, RZ ;  /* 0x0000000708057224 */ /* 0x000fc800078e02ff */
[----:B------:R-:W-:Y:S02]  /*0140*/  IMAD.HI.U32 R3, R3, R5, R2 ;  /* 0x0000000503037227 */ /* 0x000fe400078e0002 */
[----:B------:R-:W2:Y:S04]  /*0150*/  S2R R5, SR_TID.X ;  /* 0x0000000000057919 */ /* 0x000ea80000002100 */
[----:B------:R-:W-:-:S04]  /*0160*/  IMAD.HI.U32 R4, R3, R6, RZ ;  /* 0x0000000603047227 */ /* 0x000fc800078e00ff */
[----:B------:R-:W-:-:S04]  /*0170*/  IMAD.MOV R3, RZ, RZ, -R4 ;  /* 0x000000ffff037224 */ /* 0x000fc800078e0a04 */
[C---:B------:R-:W-:Y:S02]  /*0180*/  IMAD R2, R7.reuse, R3, R6 ;  /* 0x0000000307027224 */ /* 0x040fe400078e0206 */
[----:B------:R-:W2:Y:S03]  /*0190*/  S2R R6, SR_CTAID.X ;  /* 0x0000000000067919 */ /* 0x000ea60000002500 */
[----:B------:R-:W-:-:S13]  /*01a0*/  ISETP.GT.U32.AND P2, PT, R7, R2, PT ;  /* 0x000000020700720c */ /* 0x000fda0003f44070 */
[-C--:B------:R-:W-:Y:S01]  /*01b0*/  @!P2 IADD3 R2, PT, PT, R2, -R7.reuse, RZ ;  /* 0x800000070202a210 */ /* 0x080fe20007ffe0ff */
[----:B------:R-:W-:Y:S01]  /*01c0*/  @!P2 VIADD R4, R4, 0x1 ;  /* 0x000000010404a836 */ /* 0x000fe20000000000 */
[----:B------:R-:W-:Y:S02]  /*01d0*/  ISETP.NE.AND P2, PT, R0, RZ, PT ;  /* 0x000000ff0000720c */ /* 0x000fe40003f45270 */
[----:B------:R-:W-:Y:S02]  /*01e0*/  ISETP.GE.U32.AND P0, PT, R2, R7, PT ;  /* 0x000000070200720c */ /* 0x000fe40003f06070 */
[C---:B------:R-:W-:Y:S01]  /*01f0*/  LOP3.LUT R2, R9.reuse, R0, RZ, 0x3c, !PT ;  /* 0x0000000009027212 */ /* 0x040fe200078e3cff */
[----:B------:R-:W-:-:S03]  /*0200*/  IMAD R9, R9, UR4, RZ ;  /* 0x0000000409097c24 */ /* 0x000fc6000f8e02ff */
[----:B------:R-:W-:Y:S02]  /*0210*/  ISETP.GE.AND P1, PT, R2, RZ, PT ;  /* 0x000000ff0200720c */ /* 0x000fe40003f26270 */
[----:B------:R-:W3:Y:S01]  /*0220*/  LDC.64 R2, c[0x0][0x390] ;  /* 0x0000e400ff027b82 */ /* 0x000ee20000000a00 */
[----:B--2---:R-:W-:-:S04]  /*0230*/  IMAD R6, R6, UR5, R5 ;  /* 0x0000000506067c24 */ /* 0x004fc8000f8e0205 */
[----:B------:R-:W-:Y:S02]  /*0240*/  @P0 IADD3 R4, PT, PT, R4, 0x1, RZ ;  /* 0x0000000104040810 */ /* 0x000fe40007ffe0ff */
[----:B------:R-:W-:-:S04]  /*0250*/  IADD3 R7, PT, PT, R6, R9, RZ ;  /* 0x0000000906077210 */ /* 0x000fc80007ffe0ff */
[----:B------:R-:W-:Y:S01]  /*0260*/  @!P1 IMAD.MOV R4, RZ, RZ, -R4 ;  /* 0x000000ffff049224 */ /* 0x000fe200078e0a04 */
[----:B------:R-:W-:Y:S01]  /*0270*/  @!P2 LOP3.LUT R4, RZ, R0, RZ, 0x33, !PT ;  /* 0x00000000ff04a212 */ /* 0x000fe200078e33ff */
[----:B0-----:R-:W-:-:S04]  /*0280*/  IMAD.WIDE R10, R7, 0x4, R10 ;  /* 0x00000004070a7825 */ /* 0x001fc800078e020a */
[----:B------:R-:W-:Y:S02]  /*0290*/  IMAD R15, R4, UR4, RZ ;  /* 0x00000004040f7c24 */ /* 0x000fe4000f8e02ff */
[----:B------:R-:W0:Y:S01]  /*02a0*/  LDC.64 R4, c[0x0][0x388] ;  /* 0x0000e200ff047b82 */ /* 0x000e220000000a00 */
[----:B-1----:R-:W2:Y:S01]  /*02b0*/  LDG.E.CONSTANT R10, desc[UR6][R10.64] ;  /* 0x000000060a0a7981 */ /* 0x002ea2000c1e9900 */
[----:B------:R-:W-:-:S04]  /*02c0*/  IMAD.IADD R13, R6, 0x1, R15 ;  /* 0x00000001060d7824 */ /* 0x000fc800078e020f */
[----:B---3--:R-:W-:-:S06]  /*02d0*/  IMAD.WIDE R12, R13, 0x4, R2 ;  /* 0x000000040d0c7825 */ /* 0x008fcc00078e0202 */
[----:B------:R1:W3:Y:S01]  /*02e0*/  LDG.E.CONSTANT R12, desc[UR6][R12.64] ;  /* 0x000000060c0c7981 */ /* 0x0002e2000c1e9900 */
[----:B------:R-:W-:-:S04]  /*02f0*/  SHF.L.U32 R2, R6, 0x3, RZ ;  /* 0x0000000306027819 */ /* 0x000fc800000006ff */
[----:B------:R-:W-:-:S05]  /*0300*/  LEA R15, R15, R2, 0x3 ;  /* 0x000000020f0f7211 */ /* 0x000fca00078e18ff */
[----:B0-----:R-:W-:-:S06]  /*0310*/  IMAD.WIDE R4, R15, 0x2, R4 ;  /* 0x000000020f047825 */ /* 0x001fcc00078e0204 */
[----:B------:R-:W4:Y:S01]  /*0320*/  LDG.E.128.CONSTANT R4, desc[UR6][R4.64] ;  /* 0x0000000604047981 */ /* 0x000f22000c1e9d00 */
[----:B------:R-:W-:Y:S01]  /*0330*/  MOV R19, 0x64006400 ;  /* 0x6400640000137802 */ /* 0x000fe20000000f00 */
[----:B------:R-:W-:Y:S01]  /*0340*/  IMAD.MOV.U32 R0, RZ, RZ, 0x2c00 ;  /* 0x00002c00ff007424 */ /* 0x000fe200078e00ff */
[----:B------:R-:W-:Y:S02]  /*0350*/  LEA R9, R9, R2, 0x3 ;  /* 0x0000000209097211 */ /* 0x000fe400078e18ff */
[----:B------:R-:W0:Y:S03]  /*0360*/  LDC.64 R2, c[0x0][0x398] ;  /* 0x0000e600ff027b82 */ /* 0x000e260000000a00 */
[----:B0-----:R-:W-:Y:S01]  /*0370*/  IMAD.WIDE R2, R9, 0x2, R2 ;  /* 0x0000000209027825 */ /* 0x001fe200078e0202 */
[----:B--2---:R-:W-:Y:S02]  /*0380*/  SHF.R.U32.HI R8, RZ, 0x8, R10 ;  /* 0x00000008ff087819 */ /* 0x004fe4000001160a */
[----:B-1----:R-:W-:-:S02]  /*0390*/  LOP3.LUT R13, R10, 0xf000f, R19, 0xea, !PT ;  /* 0x000f000f0a0d7812 */ /* 0x002fc400078eea13 */
[C-C-:B------:R-:W-:Y:S02]  /*03a0*/  LOP3.LUT R14, R8.reuse, 0xf000f, R19.reuse, 0xea, !PT ;  /* 0x000f000f080e7812 */ /* 0x140fe400078eea13 */
[--C-:B------:R-:W-:Y:S01]  /*03b0*/  LOP3.LUT R17, R8, 0xf000f0, R19.reuse, 0xea, !PT ;  /* 0x00f000f008117812 */ /* 0x100fe200078eea13 */
[----:B------:R-:W-:Y:S01]  /*03c0*/  HADD2 R16, R13, -1024, -1024 ;  /* 0xe400e4000d107430 */ /* 0x000fe20000000000 */
[C-C-:B---3--:R-:W-:Y:S02]  /*03d0*/  LOP3.LUT R11, R12.reuse, 0xf000f0, R19.reuse, 0xea, !PT ;  /* 0x00f000f00c0b7812 */ /* 0x148fe400078eea13 */
[--C-:B------:R-:W-:Y:S02]  /*03e0*/  LOP3.LUT R8, R12, 0xf000f, R19.reuse, 0xea, !PT ;  /* 0x000f000f0c087812 */ /* 0x100fe400078eea13 */
[----:B------:R-:W-:Y:S01]  /*03f0*/  SHF.R.U32.HI R12, RZ, 0x8, R12 ;  /* 0x00000008ff0c7819 */ /* 0x000fe2000001160c */
[----:B------:R-:W-:Y:S01]  /*0400*/  HFMA2 R13, R11, R0.H0_H0, -64, -64 ;  /* 0xd400d4000b0d7431 */ /* 0x000fe20000040000 */
[--C-:B------:R-:W-:Y:S01]  /*0410*/  LOP3.LUT R15, R10, 0xf000f0, R19.reuse, 0xea, !PT ;  /* 0x00f000f00a0f7812 */ /* 0x100fe200078eea13 */
[----:B------:R-:W-:Y:S01]  /*0420*/  HADD2 R10, R8, -1024, -1024 ;  /* 0xe400e400080a7430 */ /* 0x000fe20000000000 */
[----:B------:R-:W-:-:S02]  /*0430*/  LOP3.LUT R11, R12, 0xf000f0, R19, 0xea, !PT ;  /* 0x00f000f00c0b7812 */ /* 0x000fc400078eea13 */
[----:B------:R-:W-:Y:S01]  /*0440*/  LOP3.LUT R8, R12, 0xf000f, R19, 0xea, !PT ;  /* 0x000f000f0c087812 */ /* 0x000fe200078eea13 */
[-C--:B------:R-:W-:Y:S02]  /*0450*/  HFMA2 R15, R15, R0.reuse.H0_H0, -64, -64 ;  /* 0xd400d4000f0f7431 */ /* 0x080fe40000040000 */
[-C--:B------:R-:W-:Y:S02]  /*0460*/  HFMA2 R17, R17, R0.reuse.H0_H0, -64, -64 ;  /* 0xd400d40011117431 */ /* 0x080fe40000040000 */
[----:B------:R-:W-:Y:S02]  /*0470*/  HFMA2 R0, R11, R0.H0_H0, -64, -64 ;  /* 0xd400d4000b007431 */ /* 0x000fe40000040000 */
[----:B------:R-:W-:Y:S02]  /*0480*/  HFMA2 R10, R16, 1, 1, -R10 ;  /* 0x3c003c00100a7831 */ /* 0x000fe4000010000a */
[----:B------:R-:W-:Y:S02]  /*0490*/  HADD2 R14, R14, -1024, -1024 ;  /* 0xe400e4000e0e7430 */ /* 0x000fe40000000000 */
[----:B------:R-:W-:-:S02]  /*04a0*/  HADD2 R8, R8, -1024, -1024 ;  /* 0xe400e40008087430 */ /* 0x000fc40000000000 */
[----:B------:R-:W-:Y:S02]  /*04b0*/  HFMA2 R0, R17, 1, 1, -R0 ;  /* 0x3c003c0011007831 */ /* 0x000fe40000100000 */
[----:B------:R-:W-:Y:S02]  /*04c0*/  HADD2 R8, R14, -R8 ;  /* 0x800000080e087230 */ /* 0x000fe40000000000 */
[----:B----4-:R-:W-:Y:S02]  /*04d0*/  HFMA2 R10, R10, R4, RZ ;  /* 0x000000040a0a7231 */ /* 0x010fe400000000ff */
[----:B------:R-:W-:Y:S02]  /*04e0*/  HADD2 R13, R15, -R13 ;  /* 0x8000000d0f0d7230 */ /* 0x000fe40000000000 */
[----:B------:R-:W-:Y:S02]  /*04f0*/  HFMA2 R8, R8, R6, RZ ;  /* 0x0000000608087231 */ /* 0x000fe400000000ff */
[----:B------:R-:W-:-:S02]  /*0500*/  HFMA2 R13, R13, R5, RZ.H0_H0 ;  /* 0x000000050d0d7231 */ /* 0x000fc400000400ff */
[----:B------:R-:W-:Y:S01]  /*0510*/  HFMA2 R0, R0, R7, RZ.H0_H0 ;  /* 0x0000000700007231 */ /* 0x000fe200000400ff */
[----:B------:R-:W-:Y:S02]  /*0520*/  PRMT R4, R10, 0x7610, R4 ;  /* 0x000076100a047816 */ /* 0x000fe40000000004 */
[----:B------:R-:W-:Y:S02]  /*0530*/  PRMT R11, R13, 0x7610, R11 ;  /* 0x000076100d0b7816 */ /* 0x000fe4000000000b */
[----:B------:R-:W-:Y:S02]  /*0540*/  SHF.R.U32.HI R5, RZ, 0x10, R10 ;  /* 0x00000010ff057819 */ /* 0x000fe4000001160a */
[----:B------:R-:W-:Y:S02]  /*0550*/  SHF.R.U32.HI R13, RZ, 0x10, R13 ;  /* 0x00000010ff0d7819 */ /* 0x000fe4000001160d */
[----:B------:R-:W-:Y:S02]  /*0560*/  PRMT R6, R8, 0x7610, R6 ;  /* 0x0000761008067816 */ /* 0x000fe40000000006 */
[----:B------:R-:W-:-:S02]  /*0570*/  PRMT R10, R0, 0x7610, R10 ;  /* 0x00007610000a7816 */ /* 0x000fc4000000000a */
[----:B------:R-:W-:Y:S02]  /*0580*/  SHF.R.U32.HI R7, RZ, 0x10, R8 ;  /* 0x00000010ff077819 */ /* 0x000fe40000011608 */
[----:B------:R-:W-:Y:S01]  /*0590*/  SHF.R.U32.HI R9, RZ, 0x10, R0 ;  /* 0x00000010ff097819 */ /* 0x000fe20000011600 */
[----:B------:R-:W-:Y:S04]  /*05a0*/  STG.E.U16 desc[UR6][R2.64], R4 ;  /* 0x0000000402007986 */ /* 0x000fe8000c101506 */
[----:B------:R-:W-:Y:S04]  /*05b0*/  STG.E.U16 desc[UR6][R2.64+0x4], R11 ;  /* 0x0000040b02007986 */ /* 0x000fe8000c101506 */
[----:B------:R-:W-:Y:S04]  /*05c0*/  STG.E.U16 desc[UR6][R2.64+0x2], R5 ;  /* 0x0000020502007986 */ /* 0x000fe8000c101506 */
[----:B------:R-:W-:Y:S04]  /*05d0*/  STG.E.U16 desc[UR6][R2.64+0x6], R13 ;  /* 0x0000060d02007986 */ /* 0x000fe8000c101506 */
[----:B------:R-:W-:Y:S04]  /*05e0*/  STG.E.U16 desc[UR6][R2.64+0x8], R6 ;  /* 0x0000080602007986 */ /* 0x000fe8000c101506 */
[----:B------:R-:W-:Y:S04]  /*05f0*/  STG.E.U16 desc[UR6][R2.64+0xc], R10 ;  /* 0x00000c0a02007986 */ /* 0x000fe8000c101506 */
[----:B------:R-:W-:Y:S04]  /*0600*/  STG.E.U16 desc[UR6][R2.64+0xa], R7 ;  /* 0x00000a0702007986 */ /* 0x000fe8000c101506 */
[----:B------:R-:W-:Y:S01]  /*0610*/  STG.E.U16 desc[UR6][R2.64+0xe], R9 ;  /* 0x00000e0902007986 */ /* 0x000fe2000c101506 */
[----:B------:R-:W-:Y:S05]  /*0620*/  EXIT ;  /* 0x000000000000794d */ /* 0x000fea0003800000 */
.L_x_6:
        /* <DEDUP_REMOVED lines=13> */
.L_x_9:


//--------------------- .nv.shared._ZN4vllm3awq31gemm_forward_4bit_cuda_m16nXk32ILi64EEEviiP6__halfPiS3_S4_iiiS3_ --------------------------
	.section	.nv.shared._ZN4vllm3awq31gemm_forward_4bit_cuda_m16nXk32ILi64EEEviiP6__halfPiS3_S4_iiiS3_,"aw",@nobits
	.sectionflags	@""
	.align	2
.nv.shared._ZN4vllm3awq31gemm_forward_4bit_cuda_m16nXk32ILi64EEEviiP6__halfPiS3_S4_iiiS3_:
	.zero		6912


//--------------------- .nv.shared.reserved.0     --------------------------
	.section	.nv.shared.reserved.0,"aw",@nobits
	.weak		__nv_reservedSMEM_offset_0_alias
	.size		__nv_reservedSMEM_offset_0_alias, 0, 64
	.other		__nv_reservedSMEM_offset_0_alias,@"STO_CUDA_RESERVED_SHARED STV_DEFAULT"
__nv_reservedSMEM_offset_0_alias:
	.zero		0
	.zero		64


//--------------------- .nv.global                --------------------------
	.section	.nv.global,"aw",@nobits
.nv.global:
	.type		_ZN46_INTERNAL_2929255b_15_gemm_kernels_cu_085197fa4cuda3std3__48in_placeE,@object
	.size		_ZN46_INTERNAL_2929255b_15_gemm_kernels_cu_085197fa4cuda3std3__48in_placeE,(_ZN46_INTERNAL_2929255b_15_gemm_kernels_cu_085197fa4cuda3std6ranges3__45__cpo8distanceE - _ZN46_INTERNAL_2929255b_15_gemm_kernels_cu_085197fa4cuda3std3__48in_placeE)
_ZN46_INTERNAL_2929255b_15_gemm_kernels_cu_085197fa4cuda3std3__48in_placeE:
	.zero		1
	.type		_ZN46_INTERNAL_2929255b_15_gemm_kernels_cu_085197fa4cuda3std6ranges3__45__cpo8distanceE,@object
	.size		_ZN46_INTERNAL_2929255b_15_gemm_kernels_cu_085197fa4cuda3std6ranges3__45__cpo8distanceE,(_ZN46_INTERNAL_2929255b_15_gemm_kernels_cu_085197fa4cuda3std3__45__cpo6cbeginE - _ZN46_INTERNAL_2929255b_15_gemm_kernels_cu_085197fa4cuda3std6ranges3__45__cpo8distanceE)
_ZN46_INTERNAL_2929255b_15_gemm_kernels_cu_085197fa4cuda3std6ranges3__45__cpo8distanceE:
	.zero		1
	.type		_ZN46_INTERNAL_2929255b_15_gemm_kernels_cu_085197fa4cuda3std3__45__cpo6cbeginE,@object
	.size		_ZN46_INTERNAL_2929255b_15_gemm_kernels_cu_085197fa4cuda3std3__45__cpo6cbeginE,(_ZN46_INTERNAL_2929255b_15_gemm_kernels_cu_085197fa4cuda3std6ranges3__45__cpo7advanceE - _ZN46_INTERNAL_2929255b_15_gemm_kernels_cu_085197fa4cuda3std3__45__cpo6cbeginE)
_ZN46_INTERNAL_2929255b_15_gemm_kernels_cu_085197fa4cuda3std3__45__cpo6cbeginE:
	.zero		1
	.type		_ZN46_INTERNAL_2929255b_15_gemm_kernels_cu_085197fa4cuda3std6ranges3__45__cpo7advanceE,@object
	.size		_ZN46_INTERNAL_2929255b_15_gemm_kernels_cu_085197fa4cuda3std6ranges3__45__cpo7advanceE,(_ZN46_INTERNAL_2929255b_15_gemm_kernels_cu_085197fa4cuda3std3__45__cpo7crbeginE - _ZN46_INTERNAL_2929255b_15_gemm_kernels_cu_085197fa4cuda3std6ranges3__45__cpo7advanceE)
_ZN46_INTERNAL_2929255b_15_gemm_kernels_cu_085197fa4cuda3std6ranges3__45__cpo7advanceE:
	.zero		1
	.type		_ZN46_INTERNAL_2929255b_15_gemm_kernels_cu_085197fa4cuda3std3__45__cpo7crbeginE,@object
	.size		_ZN46_INTERNAL_2929255b_15_gemm_kernels_cu_085197fa4cuda3std3__45__cpo7crbeginE,(_ZN46_INTERNAL_2929255b_15_gemm_kernels_cu_085197fa4cuda3std6ranges3__45__cpo4dataE - _ZN46_INTERNAL_2929255b_15_gemm_kernels_cu_085197fa4cuda3std3__45__cpo7crbeginE)
_ZN46_INTERNAL_2929255b_15_gemm_kernels_cu_085197fa4cuda3std3__45__cpo7crbeginE:
	.zero		1
	.type		_ZN46_INTERNAL_2929255b_15_gemm_kernels_cu_085197fa4cuda3std6ranges3__45__cpo4dataE,@object
	.size		_ZN46_INTERNAL_2929255b_15_gemm_kernels_cu_085197fa4cuda3std6ranges3__45__cpo4dataE,(_ZN46_INTERNAL_2929255b_15_gemm_kernels_cu_085197fa4cuda3std6ranges3__45__cpo5beginE - _ZN46_INTERNAL_2929255b_15_gemm_kernels_cu_085197fa4cuda3std6ranges3__45__cpo4dataE)
_ZN46_INTERNAL_2929255b_15_gemm_kernels_cu_085197fa4cuda3std6ranges3__45__cpo4dataE:
	.zero		1
	.type		_ZN46_INTERNAL_2929255b_15_gemm_kernels_cu_085197fa4cuda3std6ranges3__45__cpo5beginE,@object
	.size		_ZN46_INTERNAL_2929255b_15_gemm_kernels_cu_085197fa4cuda3std6ranges3__45__cpo5beginE,(_ZN46_INTERNAL_2929255b_15_gemm_kernels_cu_085197fa4cuda3std3__448_GLOBAL__N__2929255b_15_gemm_kernels_cu_085197fa6ignoreE - _ZN46_INTERNAL_2929255b_15_gemm_kernels_cu_085197fa4cuda3std6ranges3__45__cpo5beginE)
_ZN46_INTERNAL_2929255b_15_gemm_kernels_cu_085197fa4cuda3std6ranges3__45__cpo5beginE:
	.zero		1
	.type		_ZN46_INTERNAL_2929255b_15_gemm_kernels_cu_085197fa4cuda3std3__448_GLOBAL__N__2929255b_15_gemm_kernels_cu_085197fa6ignoreE,@object
	.size		_ZN46_INTERNAL_2929255b_15_gemm_kernels_cu_085197fa4cuda3std3__448_GLOBAL__N__2929255b_15_gemm_kernels_cu_085197fa6ignoreE,(_ZN46_INTERNAL_2929255b_15_gemm_kernels_cu_085197fa4cuda3std6ranges3__45__cpo4sizeE - _ZN46_INTERNAL_2929255b_15_gemm_kernels_cu_085197fa4cuda3std3__448_GLOBAL__N__2929255b_15_gemm_kernels_cu_085197fa6ignoreE)
_ZN46_INTERNAL_2929255b_15_gemm_kernels_cu_085197fa4cuda3std3__448_GLOBAL__N__2929255b_15_gemm_kernels_cu_085197fa6ignoreE:
	.zero		1
	.type		_ZN46_INTERNAL_2929255b_15_gemm_kernels_cu_085197fa4cuda3std6ranges3__45__cpo4sizeE,@object
	.size		_ZN46_INTERNAL_2929255b_15_gemm_kernels_cu_085197fa4cuda3std6ranges3__45__cpo4sizeE,(_ZN46_INTERNAL_2929255b_15_gemm_kernels_cu_085197fa4cuda3std3__45__cpo5beginE - _ZN46_INTERNAL_2929255b_15_gemm_kernels_cu_085197fa4cuda3std6ranges3__45__cpo4sizeE)
_ZN46_INTERNAL_2929255b_15_gemm_kernels_cu_085197fa4cuda3std6ranges3__45__cpo4sizeE:
	.zero		1
	.type		_ZN46_INTERNAL_2929255b_15_gemm_kernels_cu_085197fa4cuda3std3__45__cpo5beginE,@object
	.size		_ZN46_INTERNAL_2929255b_15_gemm_kernels_cu_085197fa4cuda3std3__45__cpo5beginE,(_ZN46_INTERNAL_2929255b_15_gemm_kernels_cu_085197fa4cuda3std6ranges3__45__cpo6cbeginE - _ZN46_INTERNAL_2929255b_15_gemm_kernels_cu_085197fa4cuda3std3__45__cpo5beginE)
_ZN46_INTERNAL_2929255b_15_gemm_kernels_cu_085197fa4cuda3std3__45__cpo5beginE:
	.zero		1
	.type		_ZN46_INTERNAL_2929255b_15_gemm_kernels_cu_085197fa4cuda3std6ranges3__45__cpo6cbeginE,@object
	.size		_ZN46_INTERNAL_2929255b_15_gemm_kernels_cu_085197fa4cuda3std6ranges3__45__cpo6cbeginE,(_ZN46_INTERNAL_2929255b_15_gemm_kernels_cu_085197fa4cuda3std3__45__cpo6rbeginE - _ZN46_INTERNAL_2929255b_15_gemm_kernels_cu_085197fa4cuda3std6ranges3__45__cpo6cbeginE)
_ZN46_INTERNAL_2929255b_15_gemm_kernels_cu_085197fa4cuda3std6ranges3__45__cpo6cbeginE:
	.zero		1
	.type		_ZN46_INTERNAL_2929255b_15_gemm_kernels_cu_085197fa4cuda3std3__45__cpo6rbeginE,@object
	.size		_ZN46_INTERNAL_2929255b_15_gemm_kernels_cu_085197fa4cuda3std3__45__cpo6rbeginE,(_ZN46_INTERNAL_2929255b_15_gemm_kernels_cu_085197fa4cuda3std6ranges3__45__cpo4nextE - _ZN46_INTERNAL_2929255b_15_gemm_kernels_cu_085197fa4cuda3std3__45__cpo6rbeginE)
_ZN46_INTERNAL_2929255b_15_gemm_kernels_cu_085197fa4cuda3std3__45__cpo6rbeginE:
	.zero		1
	.type		_ZN46_INTERNAL_2929255b_15_gemm_kernels_cu_085197fa4cuda3std6ranges3__45__cpo4nextE,@object
	.size		_ZN46_INTERNAL_2929255b_15_gemm_kernels_cu_085197fa4cuda3std6ranges3__45__cpo4nextE,(_ZN46_INTERNAL_2929255b_15_gemm_kernels_cu_085197fa4cuda3std6ranges3__45__cpo4swapE - _ZN46_INTERNAL_2929255b_15_gemm_kernels_cu_085197fa4cuda3std6ranges3__45__cpo4nextE)
_ZN46_INTERNAL_2929255b_15_gemm_kernels_cu_085197fa4cuda3std6ranges3__45__cpo4nextE:
	.zero		1
	.type		_ZN46_INTERNAL_2929255b_15_gemm_kernels_cu_085197fa4cuda3std6ranges3__45__cpo4swapE,@object
	.size		_ZN46_INTERNAL_2929255b_15_gemm_kernels_cu_085197fa4cuda3std6ranges3__45__cpo4swapE,(_ZN46_INTERNAL_2929255b_15_gemm_kernels_cu_085197fa4cuda3std3__420unreachable_sentinelE - _ZN46_INTERNAL_2929255b_15_gemm_kernels_cu_085197fa4cuda3std6ranges3__45__cpo4swapE)
_ZN46_INTERNAL_2929255b_15_gemm_kernels_cu_085197fa4cuda3std6ranges3__45__cpo4swapE:
	.zero		1
	.type		_ZN46_INTERNAL_2929255b_15_gemm_kernels_cu_085197fa4cuda3std3__420unreachable_sentinelE,@object
	.size		_ZN46_INTERNAL_2929255b_15_gemm_kernels_cu_085197fa4cuda3std3__420unreachable_sentinelE,(_ZN46_INTERNAL_2929255b_15_gemm_kernels_cu_085197fa6thrust24THRUST_300001_SM_1000_NS6system6detail10sequential3seqE - _ZN46_INTERNAL_2929255b_15_gemm_kernels_cu_085197fa4cuda3std3__420unreachable_sentinelE)
_ZN46_INTERNAL_2929255b_15_gemm_kernels_cu_085197fa4cuda3std3__420unreachable_sentinelE:
	.zero		1
	.type		_ZN46_INTERNAL_2929255b_15_gemm_kernels_cu_085197fa6thrust24THRUST_300001_SM_1000_NS6system6detail10sequential3seqE,@object
	.size		_ZN46_INTERNAL_2929255b_15_gemm_kernels_cu_085197fa6thrust24THRUST_300001_SM_1000_NS6system6detail10sequential3seqE,(_ZN46_INTERNAL_2929255b_15_gemm_kernels_cu_085197fa4cuda3std3__45__cpo4cendE - _ZN46_INTERNAL_2929255b_15_gemm_kernels_cu_085197fa6thrust24THRUST_300001_SM_1000_NS6system6detail10sequential3seqE)
_ZN46_INTERNAL_2929255b_15_gemm_kernels_cu_085197fa6thrust24THRUST_300001_SM_1000_NS6system6detail10sequential3seqE:
	.zero		1
	.type		_ZN46_INTERNAL_2929255b_15_gemm_kernels_cu_085197fa4cuda3std3__45__cpo4cendE,@object
	.size		_ZN46_INTERNAL_2929255b_15_gemm_kernels_cu_085197fa4cuda3std3__45__cpo4cendE,(_ZN46_INTERNAL_2929255b_15_gemm_kernels_cu_085197fa4cuda3std6ranges3__45__cpo9iter_swapE - _ZN46_INTERNAL_2929255b_15_gemm_kernels_cu_085197fa4cuda3std3__45__cpo4cendE)
_ZN46_INTERNAL_2929255b_15_gemm_kernels_cu_085197fa4cuda3std3__45__cpo4cendE:
	.zero		1
	.type		_ZN46_INTERNAL_2929255b_15_gemm_kernels_cu_085197fa4cuda3std6ranges3__45__cpo9iter_swapE,@object
	.size		_ZN46_INTERNAL_2929255b_15_gemm_kernels_cu_085197fa4cuda3std6ranges3__45__cpo9iter_swapE,(_ZN46_INTERNAL_2929255b_15_gemm_kernels_cu_085197fa4cuda3std3__45__cpo5crendE - _ZN46_INTERNAL_2929255b_15_gemm_kernels_cu_085197fa4cuda3std6ranges3__45__cpo9iter_swapE)
_ZN46_INTERNAL_2929255b_15_gemm_kernels_cu_085197fa4cuda3std6ranges3__45__cpo9iter_swapE:
	.zero		1
	.type		_ZN46_INTERNAL_2929255b_15_gemm_kernels_cu_085197fa4cuda3std3__45__cpo5crendE,@object
	.size		_ZN46_INTERNAL_2929255b_15_gemm_kernels_cu_085197fa4cuda3std3__45__cpo5crendE,(_ZN46_INTERNAL_2929255b_15_gemm_kernels_cu_085197fa4cuda3std6ranges3__45__cpo5cdataE - _ZN46_INTERNAL_2929255b_15_gemm_kernels_cu_085197fa4cuda3std3__45__cpo5crendE)
_ZN46_INTERNAL_2929255b_15_gemm_kernels_cu_085197fa4cuda3std3__45__cpo5crendE:
	.zero		1
	.type		_ZN46_INTERNAL_2929255b_15_gemm_kernels_cu_085197fa4cuda3std6ranges3__45__cpo5cdataE,@object
	.size		_ZN46_INTERNAL_2929255b_15_gemm_kernels_cu_085197fa4cuda3std6ranges3__45__cpo5cdataE,(_ZN46_INTERNAL_2929255b_15_gemm_kernels_cu_085197fa4cuda3std6ranges3__45__cpo3endE - _ZN46_INTERNAL_2929255b_15_gemm_kernels_cu_085197fa4cuda3std6ranges3__45__cpo5cdataE)
_ZN46_INTERNAL_2929255b_15_gemm_kernels_cu_085197fa4cuda3std6ranges3__45__cpo5cdataE:
	.zero		1
	.type		_ZN46_INTERNAL_2929255b_15_gemm_kernels_cu_085197fa4cuda3std6ranges3__45__cpo3endE,@object
	.size		_ZN46_INTERNAL_2929255b_15_gemm_kernels_cu_085197fa4cuda3std6ranges3__45__cpo3endE,(_ZN46_INTERNAL_2929255b_15_gemm_kernels_cu_085197fa4cuda3std3__419piecewise_constructE - _ZN46_INTERNAL_2929255b_15_gemm_kernels_cu_085197fa4cuda3std6ranges3__45__cpo3endE)
_ZN46_INTERNAL_2929255b_15_gemm_kernels_cu_085197fa4cuda3std6ranges3__45__cpo3endE:
	.zero		1
	.type		_ZN46_INTERNAL_2929255b_15_gemm_kernels_cu_085197fa4cuda3std3__419piecewise_constructE,@object
	.size		_ZN46_INTERNAL_2929255b_15_gemm_kernels_cu_085197fa4cuda3std3__419piecewise_constructE,(_ZN46_INTERNAL_2929255b_15_gemm_kernels_cu_085197fa4cuda3std6ranges3__45__cpo5ssizeE - _ZN46_INTERNAL_2929255b_15_gemm_kernels_cu_085197fa4cuda3std3__419piecewise_constructE)
_ZN46_INTERNAL_2929255b_15_gemm_kernels_cu_085197fa4cuda3std3__419piecewise_constructE:
	.zero		1
	.type		_ZN46_INTERNAL_2929255b_15_gemm_kernels_cu_085197fa4cuda3std6ranges3__45__cpo5ssizeE,@object
	.size		_ZN46_INTERNAL_2929255b_15_gemm_kernels_cu_085197fa4cuda3std6ranges3__45__cpo5ssizeE,(_ZN46_INTERNAL_2929255b_15_gemm_kernels_cu_085197fa4cuda3std3__45__cpo3endE - _ZN46_INTERNAL_2929255b_15_gemm_kernels_cu_085197fa4cuda3std6ranges3__45__cpo5ssizeE)
_ZN46_INTERNAL_2929255b_15_gemm_kernels_cu_085197fa4cuda3std6ranges3__45__cpo5ssizeE:
	.zero		1
	.type		_ZN46_INTERNAL_2929255b_15_gemm_kernels_cu_085197fa4cuda3std3__45__cpo3endE,@object
	.size		_ZN46_INTERNAL_2929255b_15_gemm_kernels_cu_085197fa4cuda3std3__45__cpo3endE,(_ZN46_INTERNAL_2929255b_15_gemm_kernels_cu_085197fa4cuda3std6ranges3__45__cpo4cendE - _ZN46_INTERNAL_2929255b_15_gemm_kernels_cu_085197fa4cuda3std3__45__cpo3endE)
_ZN46_INTERNAL_2929255b_15_gemm_kernels_cu_085197fa4cuda3std3__45__cpo3endE:
	.zero		1
	.type		_ZN46_INTERNAL_2929255b_15_gemm_kernels_cu_085197fa4cuda3std6ranges3__45__cpo4cendE,@object
	.size		_ZN46_INTERNAL_2929255b_15_gemm_kernels_cu_085197fa4cuda3std6ranges3__45__cpo4cendE,(_ZN46_INTERNAL_2929255b_15_gemm_kernels_cu_085197fa4cuda3std3__45__cpo4rendE - _ZN46_INTERNAL_2929255b_15_gemm_kernels_cu_085197fa4cuda3std6ranges3__45__cpo4cendE)
_ZN46_INTERNAL_2929255b_15_gemm_kernels_cu_085197fa4cuda3std6ranges3__45__cpo4cendE:
	.zero		1
	.type		_ZN46_INTERNAL_2929255b_15_gemm_kernels_cu_085197fa4cuda3std3__45__cpo4rendE,@object
	.size		_ZN46_INTERNAL_2929255b_15_gemm_kernels_cu_085197fa4cuda3std3__45__cpo4rendE,(_ZN46_INTERNAL_2929255b_15_gemm_kernels_cu_085197fa4cuda3std6ranges3__45__cpo4prevE - _ZN46_INTERNAL_2929255b_15_gemm_kernels_cu_085197fa4cuda3std3__45__cpo4rendE)
_ZN46_INTERNAL_2929255b_15_gemm_kernels_cu_085197fa4cuda3std3__45__cpo4rendE:
	.zero		1
	.type		_ZN46_INTERNAL_2929255b_15_gemm_kernels_cu_085197fa4cuda3std6ranges3__45__cpo4prevE,@object
	.size		_ZN46_INTERNAL_2929255b_15_gemm_kernels_cu_085197fa4cuda3std6ranges3__45__cpo4prevE,(_ZN46_INTERNAL_2929255b_15_gemm_kernels_cu_085197fa4cuda3std6ranges3__45__cpo9iter_moveE - _ZN46_INTERNAL_2929255b_15_gemm_kernels_cu_085197fa4cuda3std6ranges3__45__cpo4prevE)
_ZN46_INTERNAL_2929255b_15_gemm_kernels_cu_085197fa4cuda3std6ranges3__45__cpo4prevE:
	.zero		1
	.type		_ZN46_INTERNAL_2929255b_15_gemm_kernels_cu_085197fa4cuda3std6ranges3__45__cpo9iter_moveE,@object
	.size		_ZN46_INTERNAL_2929255b_15_gemm_kernels_cu_085197fa4cuda3std6ranges3__45__cpo9iter_moveE,(.L_13 - _ZN46_INTERNAL_2929255b_15_gemm_kernels_cu_085197fa4cuda3std6ranges3__45__cpo9iter_moveE)
_ZN46_INTERNAL_2929255b_15_gemm_kernels_cu_085197fa4cuda3std6ranges3__45__cpo9iter_moveE:
	.zero		1
.L_13:


//--------------------- .nv.shared._ZN4vllm3awq31gemm_forward_4bit_cuda_m16nXk32ILi128EEEviiP6__halfPiS3_S4_iiiS3_ --------------------------
	.section	.nv.shared._ZN4vllm3awq31gemm_forward_4bit_cuda_m16nXk32ILi128EEEviiP6__halfPiS3_S4_iiiS3_,"aw",@nobits
	.sectionflags	@""
	.align	2
.nv.shared._ZN4vllm3awq31gemm_forward_4bit_cuda_m16nXk32ILi128EEEviiP6__halfPiS3_S4_iiiS3_:
	.zero		11008


//--------------------- .nv.constant0._ZN4vllm3awq31gemm_forward_4bit_cuda_m16nXk32ILi64EEEviiP6__halfPiS3_S4_iiiS3_ --------------------------
	.section	.nv.constant0._ZN4vllm3awq31gemm_forward_4bit_cuda_m16nXk32ILi64EEEviiP6__halfPiS3_S4_iiiS3_,"a",@progbits
	.sectionflags	@""
	.align	4
.nv.constant0._ZN4vllm3awq31gemm_forward_4bit_cuda_m16nXk32ILi64EEEviiP6__halfPiS3_S4_iiiS3_:
	.zero		960


//--------------------- .nv.constant0._ZN4vllm3awq31gemm_forward_4bit_cuda_m16nXk32ILi128EEEviiP6__halfPiS3_S4_iiiS3_ --------------------------
	.section	.nv.constant0._ZN4vllm3awq31gemm_forward_4bit_cuda_m16nXk32ILi128EEEviiP6__halfPiS3_S4_iiiS3_,"a",@progbits
	.sectionflags	@""
	.align	4
.nv.constant0._ZN4vllm3awq31gemm_forward_4bit_cuda_m16nXk32ILi128EEEviiP6__halfPiS3_S4_iiiS3_:
	.zero		960


//--------------------- .nv.constant0._ZN4vllm3awq18dequantize_weightsEPiP6__halfS1_S3_i --------------------------
	.section	.nv.constant0._ZN4vllm3awq18dequantize_weightsEPiP6__halfS1_S3_i,"a",@progbits
	.sectionflags	@""
	.align	4
.nv.constant0._ZN4vllm3awq18dequantize_weightsEPiP6__halfS1_S3_i:
	.zero		932


//--------------------- SYMBOLS --------------------------

	.type		.nv.reservedSmem.offset0,@object
	.size		.nv.reservedSmem.offset0,0x4
	.type		.nv.reservedSmem.cap,@object
	.size		.nv.reservedSmem.cap,0x4
